	.target	sm_90a

	.elftype	@"ET_EXEC"


//--------------------- .note.nv.tkinfo           --------------------------
	.section	.note.nv.tkinfo,"",@"SHT_NOTE"
	.sectionflags	@"SHF_NOTE_NV_TKINFO"
	.tkinfo
        /*0018*/ 	.word	0x00000002
        /*0030*/ 	.string	""
        /*0030*/ 	.string	"ptxas"
        /*0030*/ 	.string	"Cuda compilation tools, release 13.0, V13.0.88"
        /*0030*/ 	.string	"Build cuda_13.0.r13.0/compiler.36424714_0"
        /*0030*/ 	.string	"-arch sm_90a -m 64 "



//--------------------- .note.nv.cuinfo           --------------------------
	.section	.note.nv.cuinfo,"",@"SHT_NOTE"
	.sectionflags	@"SHF_NOTE_NV_CUINFO"
        /*0018*/ 	.short	0x0002
        /*001a*/ 	.short	0x005a
        /*001c*/ 	.short	0x0082
	.zero		2


//--------------------- .nv.info                  --------------------------
	.section	.nv.info,"",@"SHT_CUDA_INFO"
	.align	4


	//----- nvinfo : EIATTR_REGCOUNT
	.align		4
        /*0000*/ 	.byte	0x04, 0x2f
        /*0002*/ 	.short	(.L_12 - .L_11)
	.align		4
.L_11:
        /*0004*/ 	.word	index@(_ZN7cutlass13device_kernelINS_4gemm6kernel13GemmUniversalIN4cute5tupleIJiiiiEEENS1_10collective13CollectiveMmaINS1_37MainloopSm90TmaGmmaWarpSpecializedFP8ILi3ENS5_IJNS4_1CILi1EEESB_SB_EEENS1_32KernelTmaWarpSpecializedPingpongEEENS5_IJNSA_ILi64EEENSA_ILi224EEENSA_ILi256EEEEEENS_12float_e4m3_tENS5_IJlSB_lEEESJ_SK_NS4_8TiledMMAINS4_8MMA_AtomIJNS4_4SM904GMMA30MMA_64x32x32_F32E4M3E4M3_SS_TNILNSO_7ScaleInE1ELSQ_1EEEEEENS4_6LayoutISC_NS5_IJNSA_ILi0EEESU_SU_EEEEENS5_IJNS4_10UnderscoreESX_SX_EEEEENS4_13SM90_TMA_LOADENS4_14ComposedLayoutINS4_7SwizzleILi3ELi4ELi3EEENS4_18smem_ptr_flag_bitsILi8EEENST_INS5_IJNSA_ILi8EEENSA_ILi128EEEEEENS5_IJS17_SB_EEEEEEEvNS4_8identityES10_S1B_vS1C_EENS_8epilogue10collective6detail29Sm90TmaWarpSpecializedAdapterINS1F_15DefaultEpilogueISJ_SK_SK_NS1E_6thread17LinearCombinationISJ_Li1EffLNS1J_9ScaleType4KindE0ELNS_15FloatRoundStyleE2ESJ_EENS1_15EpilogueDefaultEEEEEvvEEEEvNT_6ParamsE)
        /*0008*/ 	.word	0x000000a8


	//----- nvinfo : EIATTR_FRAME_SIZE
	.align		4
.L_12:
        /*000c*/ 	.byte	0x04, 0x11
        /*000e*/ 	.short	(.L_14 - .L_13)
	.align		4
.L_13:
        /*0010*/ 	.word	index@(_ZN7cutlass13device_kernelINS_4gemm6kernel13GemmUniversalIN4cute5tupleIJiiiiEEENS1_10collective13CollectiveMmaINS1_37MainloopSm90TmaGmmaWarpSpecializedFP8ILi3ENS5_IJNS4_1CILi1EEESB_SB_EEENS1_32KernelTmaWarpSpecializedPingpongEEENS5_IJNSA_ILi64EEENSA_ILi224EEENSA_ILi256EEEEEENS_12float_e4m3_tENS5_IJlSB_lEEESJ_SK_NS4_8TiledMMAINS4_8MMA_AtomIJNS4_4SM904GMMA30MMA_64x32x32_F32E4M3E4M3_SS_TNILNSO_7ScaleInE1ELSQ_1EEEEEENS4_6LayoutISC_NS5_IJNSA_ILi0EEESU_SU_EEEEENS5_IJNS4_10UnderscoreESX_SX_EEEEENS4_13SM90_TMA_LOADENS4_14ComposedLayoutINS4_7SwizzleILi3ELi4ELi3EEENS4_18smem_ptr_flag_bitsILi8EEENST_INS5_IJNSA_ILi8EEENSA_ILi128EEEEEENS5_IJS17_SB_EEEEEEEvNS4_8identityES10_S1B_vS1C_EENS_8epilogue10collective6detail29Sm90TmaWarpSpecializedAdapterINS1F_15DefaultEpilogueISJ_SK_SK_NS1E_6thread17LinearCombinationISJ_Li1EffLNS1J_9ScaleType4KindE0ELNS_15FloatRoundStyleE2ESJ_EENS1_15EpilogueDefaultEEEEEvvEEEEvNT_6ParamsE)
        /*0014*/ 	.word	0x00000020


	//----- nvinfo : EIATTR_MIN_STACK_SIZE
	.align		4
.L_14:
        /*0018*/ 	.byte	0x04, 0x12
        /*001a*/ 	.short	(.L_16 - .L_15)
	.align		4
.L_15:
        /*001c*/ 	.word	index@(_ZN7cutlass13device_kernelINS_4gemm6kernel13GemmUniversalIN4cute5tupleIJiiiiEEENS1_10collective13CollectiveMmaINS1_37MainloopSm90TmaGmmaWarpSpecializedFP8ILi3ENS5_IJNS4_1CILi1EEESB_SB_EEENS1_32KernelTmaWarpSpecializedPingpongEEENS5_IJNSA_ILi64EEENSA_ILi224EEENSA_ILi256EEEEEENS_12float_e4m3_tENS5_IJlSB_lEEESJ_SK_NS4_8TiledMMAINS4_8MMA_AtomIJNS4_4SM904GMMA30MMA_64x32x32_F32E4M3E4M3_SS_TNILNSO_7ScaleInE1ELSQ_1EEEEEENS4_6LayoutISC_NS5_IJNSA_ILi0EEESU_SU_EEEEENS5_IJNS4_10UnderscoreESX_SX_EEEEENS4_13SM90_TMA_LOADENS4_14ComposedLayoutINS4_7SwizzleILi3ELi4ELi3EEENS4_18smem_ptr_flag_bitsILi8EEENST_INS5_IJNSA_ILi8EEENSA_ILi128EEEEEENS5_IJS17_SB_EEEEEEEvNS4_8identityES10_S1B_vS1C_EENS_8epilogue10collective6detail29Sm90TmaWarpSpecializedAdapterINS1F_15DefaultEpilogueISJ_SK_SK_NS1E_6thread17LinearCombinationISJ_Li1EffLNS1J_9ScaleType4KindE0ELNS_15FloatRoundStyleE2ESJ_EENS1_15EpilogueDefaultEEEEEvvEEEEvNT_6ParamsE)
        /*0020*/ 	.word	0x00000020
.L_16:


//--------------------- .nv.compat                --------------------------
	.section	.nv.compat,"",@"SHT_CUDA_COMPAT_INFO"
	.align	4
        /*0000*/ 	.byte	0x02, 0x09, 0x01, 0x00, 0x02, 0x02, 0x04, 0x00, 0x02, 0x05, 0x05, 0x00, 0x03, 0x07, 0x01, 0x01
        /*0010*/ 	.byte	0x02, 0x03, 0x01, 0x00, 0x02, 0x06, 0x01, 0x00, 0x04, 0x0b, 0x08, 0x00, 0x00, 0x00, 0x00, 0x00
        /*0020*/ 	.byte	0x00, 0x00, 0x00, 0x00


//--------------------- .nv.info._ZN7cutlass13device_kernelINS_4gemm6kernel13GemmUniversalIN4cute5tupleIJiiiiEEENS1_10collective13CollectiveMmaINS1_37MainloopSm90TmaGmmaWarpSpecializedFP8ILi3ENS5_IJNS4_1CILi1EEESB_SB_EEENS1_32KernelTmaWarpSpecializedPingpongEEENS5_IJNSA_ILi64EEENSA_ILi224EEENSA_ILi256EEEEEENS_12float_e4m3_tENS5_IJlSB_lEEESJ_SK_NS4_8TiledMMAINS4_8MMA_AtomIJNS4_4SM904GMMA30MMA_64x32x32_F32E4M3E4M3_SS_TNILNSO_7ScaleInE1ELSQ_1EEEEEENS4_6LayoutISC_NS5_IJNSA_ILi0EEESU_SU_EEEEENS5_IJNS4_10UnderscoreESX_SX_EEEEENS4_13SM90_TMA_LOADENS4_14ComposedLayoutINS4_7SwizzleILi3ELi4ELi3EEENS4_18smem_ptr_flag_bitsILi8EEENST_INS5_IJNSA_ILi8EEENSA_ILi128EEEEEENS5_IJS17_SB_EEEEEEEvNS4_8identityES10_S1B_vS1C_EENS_8epilogue10collective6detail29Sm90TmaWarpSpecializedAdapterINS1F_15DefaultEpilogueISJ_SK_SK_NS1E_6thread17LinearCombinationISJ_Li1EffLNS1J_9ScaleType4KindE0ELNS_15FloatRoundStyleE2ESJ_EENS1_15EpilogueDefaultEEEEEvvEEEEvNT_6ParamsE --------------------------
	.section	.nv.info._ZN7cutlass13device_kernelINS_4gemm6kernel13GemmUniversalIN4cute5tupleIJiiiiEEENS1_10collective13CollectiveMmaINS1_37MainloopSm90TmaGmmaWarpSpecializedFP8ILi3ENS5_IJNS4_1CILi1EEESB_SB_EEENS1_32KernelTmaWarpSpecializedPingpongEEENS5_IJNSA_ILi64EEENSA_ILi224EEENSA_ILi256EEEEEENS_12float_e4m3_tENS5_IJlSB_lEEESJ_SK_NS4_8TiledMMAINS4_8MMA_AtomIJNS4_4SM904GMMA30MMA_64x32x32_F32E4M3E4M3_SS_TNILNSO_7ScaleInE1ELSQ_1EEEEEENS4_6LayoutISC_NS5_IJNSA_ILi0EEESU_SU_EEEEENS5_IJNS4_10UnderscoreESX_SX_EEEEENS4_13SM90_TMA_LOADENS4_14ComposedLayoutINS4_7SwizzleILi3ELi4ELi3EEENS4_18smem_ptr_flag_bitsILi8EEENST_INS5_IJNSA_ILi8EEENSA_ILi128EEEEEENS5_IJS17_SB_EEEEEEEvNS4_8identityES10_S1B_vS1C_EENS_8epilogue10collective6detail29Sm90TmaWarpSpecializedAdapterINS1F_15DefaultEpilogueISJ_SK_SK_NS1E_6thread17LinearCombinationISJ_Li1EffLNS1J_9ScaleType4KindE0ELNS_15FloatRoundStyleE2ESJ_EENS1_15EpilogueDefaultEEEEEvvEEEEvNT_6ParamsE,"",@"SHT_CUDA_INFO"
	.sectionflags	@""
	.align	4


	//----- nvinfo : EIATTR_CUDA_API_VERSION
	.align		4
        /*0000*/ 	.byte	0x04, 0x37
        /*0002*/ 	.short	(.L_18 - .L_17)
.L_17:
        /*0004*/ 	.word	0x00000082


	//----- nvinfo : EIATTR_KPARAM_INFO
	.align		4
.L_18:
        /*0008*/ 	.byte	0x04, 0x17
        /*000a*/ 	.short	(.L_20 - .L_19)
.L_19:
        /*000c*/ 	.word	0x00000000
        /*0010*/ 	.short	0x0000
        /*0012*/ 	.short	0x0070
        /*0014*/ 	.byte	0x00, 0xf0, 0x01, 0x10


	//----- nvinfo : EIATTR_SPARSE_MMA_MASK
	.align		4
.L_20:
        /*0018*/ 	.byte	0x03, 0x50
        /*001a*/ 	.short	0x0000


	//----- nvinfo : EIATTR_MAXREG_COUNT
	.align		4
        /*001c*/ 	.byte	0x03, 0x1b
        /*001e*/ 	.short	0x00a8


	//----- nvinfo : EIATTR_NUM_BARRIERS
	.align		4
        /*0020*/ 	.byte	0x02, 0x4c
        /*0022*/ 	.byte	0x01
	.zero		1


	//----- nvinfo : EIATTR_ANNOTATIONS
	.align		4
        /*0024*/ 	.byte	0x04, 0x55
        /*0026*/ 	.short	(.L_22 - .L_21)


	//   ....[0]....
.L_21:
        /*0028*/ 	.word	0x00000001
        /*002c*/ 	.byte	0x30, 0x0b, 0x00, 0x00, 0x01, 0x00, 0x00, 0x00, 0x60, 0x0b, 0x00, 0x00, 0x01, 0x00, 0x00, 0x00
        /* <DEDUP_REMOVED lines=21> */
        /*018c*/ 	.byte	0xf0, 0xf6, 0x00, 0x00


	//----- nvinfo : EIATTR_MERCURY_ISA_VERSION
	.align		4
.L_22:
        /*0190*/ 	.byte	0x03, 0x5f
        /*0192*/ 	.short	0x0101


	//----- nvinfo : EIATTR_INT_WARP_WIDE_INSTR_OFFSETS
	.align		4
        /*0194*/ 	.byte	0x04, 0x31
        /*0196*/ 	.short	(.L_24 - .L_23)


	//   ....[0]....
.L_23:
        /*0198*/ 	.word	0x00000490


	//   ....[1]....
        /*019c*/ 	.word	0x000004a0


	//   ....[2]....
        /*01a0*/ 	.word	0x00000540


	//   ....[3]....
        /*01a4*/ 	.word	0x00000560


	//   ....[4]....
        /*01a8*/ 	.word	0x00000570


	//   ....[5]....
        /*01ac*/ 	.word	0x00000580


	//   ....[6]....
        /*01b0*/ 	.word	0x000005b0


	//   ....[7]....
        /*01b4*/ 	.word	0x000005d0


	//----- nvinfo : EIATTR_COOP_GROUP_MASK_REGIDS
	.align		4
.L_24:
        /*01b8*/ 	.byte	0x04, 0x29
        /*01ba*/ 	.short	(.L_26 - .L_25)


	//   ....[0]....
.L_25:
        /*01bc*/ 	.word	0xffffffff


	//   ....[1]....
        /*01c0*/ 	.word	0xffffffff


	//   ....[2]....
        /*01c4*/ 	.word	0xffffffff


	//   ....[3]....
        /*01c8*/ 	.word	0xffffffff


	//   ....[4]....
        /*01cc*/ 	.word	0xffffffff


	//   ....[5]....
        /*01d0*/ 	.word	0xffffffff


	//----- nvinfo : EIATTR_COOP_GROUP_INSTR_OFFSETS
	.align		4
.L_26:
        /*01d4*/ 	.byte	0x04, 0x28
        /*01d6*/ 	.short	(.L_28 - .L_27)


	//   ....[0]....
.L_27:
        /*01d8*/ 	.word	0x00000060


	//   ....[1]....
        /*01dc*/ 	.word	0x00000090


	//   ....[2]....
        /*01e0*/ 	.word	0x00000190


	//   ....[3]....
        /*01e4*/ 	.word	0x00000380


	//   ....[4]....
        /*01e8*/ 	.word	0x000003c0


	//   ....[5]....
        /*01ec*/ 	.word	0x00000400


	//----- nvinfo : EIATTR_REG_RECONFIG
	.align		4
.L_28:
        /*01f0*/ 	.byte	0x01, 0x54
	.zero		2


	//----- nvinfo : EIATTR_MBARRIER_INSTR_OFFSETS
	.align		4
        /*01f4*/ 	.byte	0x04, 0x39
        /*01f6*/ 	.short	(.L_30 - .L_29)


	//   ....[0]....
.L_29:
        /*01f8*/ 	.word	0x00000310
        /*01fc*/ 	.word	0x000000ff
        /*0200*/ 	.word	0x00000000
        /*0204*/ 	.short	0x0100
        /*0206*/ 	.byte	0x04
	.zero		1


	//   ....[1]....
        /*0208*/ 	.word	0x00000320
        /*020c*/ 	.word	0x000000ff
        /*0210*/ 	.word	0x00000018
        /*0214*/ 	.short	0x0100
        /*0216*/ 	.byte	0x04
	.zero		1


	//   ....[2]....
        /*0218*/ 	.word	0x00000330
        /*021c*/ 	.word	0x000000ff
        /*0220*/ 	.word	0x00000008
        /*0224*/ 	.short	0x0100
        /*0226*/ 	.byte	0x04
	.zero		1


	//   ....[3]....
        /*0228*/ 	.word	0x00000340
        /*022c*/ 	.word	0x000000ff
        /*0230*/ 	.word	0x00000020
        /*0234*/ 	.short	0x0100
        /*0236*/ 	.byte	0x04
	.zero		1


	//   ....[4]....
        /*0238*/ 	.word	0x00000350
        /*023c*/ 	.word	0x000000ff
        /*0240*/ 	.word	0x00000010
        /*0244*/ 	.short	0x0100
        /*0246*/ 	.byte	0x04
	.zero		1


	//   ....[5]....
        /*0248*/ 	.word	0x00000360
        /*024c*/ 	.word	0x000000ff
        /*0250*/ 	.word	0x00000028
        /*0254*/ 	.short	0x0100
        /*0256*/ 	.byte	0x04
	.zero		1


	//   ....[6]....
        /*0258*/ 	.word	0x000005f0
        /*025c*/ 	.word	0x000000ff
        /*0260*/ 	.word	0x00000060
        /*0264*/ 	.short	0x0100
        /*0266*/ 	.byte	0x04
	.zero		1


	//   ....[7]....
        /*0268*/ 	.word	0x00000600
        /*026c*/ 	.word	0x000000ff
        /*0270*/ 	.word	0x00000068
        /*0274*/ 	.short	0x0100
        /*0276*/ 	.byte	0x04
	.zero		1


	//   ....[8]....
        /*0278*/ 	.word	0x00000640
        /*027c*/ 	.word	0x000000ff
        /*0280*/ 	.word	0x00000040
        /*0284*/ 	.short	0x0100
        /*0286*/ 	.byte	0x0c
	.zero		1


	//   ....[9]....
        /*0288*/ 	.word	0x00000660
        /*028c*/ 	.word	0x000000ff
        /*0290*/ 	.word	0x00000048
        /*0294*/ 	.short	0x0100
        /*0296*/ 	.byte	0x0c
	.zero		1


	//   ....[10]....
        /*0298*/ 	.word	0x00000670
        /*029c*/ 	.word	0x000000ff
        /*02a0*/ 	.word	0x00000050
        /*02a4*/ 	.short	0x0100
        /*02a6*/ 	.byte	0x0c
	.zero		1


	//   ....[11]....
        /*02a8*/ 	.word	0x00000680
        /*02ac*/ 	.word	0x000000ff
        /*02b0*/ 	.word	0x00000058
        /*02b4*/ 	.short	0x0100
        /*02b6*/ 	.byte	0x0c
	.zero		1


	//   ....[12]....
        /*02b8*/ 	.word	0x00001560
        /*02bc*/ 	.word	0x000000ff
        /*02c0*/ 	.word	0xfffffff8
        /*02c4*/ 	.short	0x010a
        /*02c6*/ 	.byte	0x0e
	.zero		1


	//   ....[13]....
        /*02c8*/ 	.word	0x00001d50
        /*02cc*/ 	.word	0x000000ff
        /*02d0*/ 	.word	0x00000000
        /*02d4*/ 	.short	0x010a
        /*02d6*/ 	.byte	0x14
	.zero		1


	//   ....[14]....
        /*02d8*/ 	.word	0x00001d90
        /*02dc*/ 	.word	0x000000ff
        /*02e0*/ 	.word	0x00000000
        /*02e4*/ 	.short	0x010a
        /*02e6*/ 	.byte	0x14
	.zero		1


	//   ....[15]....
        /*02e8*/ 	.word	0x00003920
        /*02ec*/ 	.word	0x000000ff
        /*02f0*/ 	.word	0x00000000
        /*02f4*/ 	.short	0x010a
        /*02f6*/ 	.byte	0x16
	.zero		1


	//   ....[16]....
        /*02f8*/ 	.word	0x00003960
        /*02fc*/ 	.word	0x000000ff
        /*0300*/ 	.word	0x00000000
        /*0304*/ 	.short	0x010a
        /*0306*/ 	.byte	0x16
	.zero		1


	//   ....[17]....
        /*0308*/ 	.word	0x000050d0
        /*030c*/ 	.word	0x000000ff
        /*0310*/ 	.word	0x00000000
        /*0314*/ 	.short	0x0101
        /*0316*/ 	.byte	0x15
	.zero		1


	//   ....[18]....
        /*0318*/ 	.word	0x00005940
        /*031c*/ 	.word	0x000000e1
        /*0320*/ 	.word	0x00000000
        /*0324*/ 	.short	0x0101
        /*0326*/ 	.byte	0x0b
	.zero		1


	//   ....[19]....
        /*0328*/ 	.word	0x00005a60
        /*032c*/ 	.word	0x000000ff
        /*0330*/ 	.word	0x00000000
        /*0334*/ 	.short	0x0101
        /*0336*/ 	.byte	0x16
	.zero		1


	//   ....[20]....
        /*0338*/ 	.word	0x00005b20
        /*033c*/ 	.word	0x000000ff
        /*0340*/ 	.word	0x00000008
        /*0344*/ 	.short	0x010a
        /*0346*/ 	.byte	0x0e
	.zero		1


	//   ....[21]....
        /*0348*/ 	.word	0x0000de10
        /*034c*/ 	.word	0x00000003
        /*0350*/ 	.word	0x00000000
        /*0354*/ 	.short	0x0101
        /*0356*/ 	.byte	0x0b
	.zero		1


	//   ....[22]....
        /*0358*/ 	.word	0x0000e810
        /*035c*/ 	.word	0x0000000b
        /*0360*/ 	.word	0x00000018
        /*0364*/ 	.short	0x010a
        /*0366*/ 	.byte	0x3f
	.zero		1


	//   ....[23]....
        /*0368*/ 	.word	0x0000ec80
        /*036c*/ 	.word	0x00000004
        /*0370*/ 	.word	0x00000068
        /*0374*/ 	.short	0x0101
        /*0376*/ 	.byte	0x3f
	.zero		1


	//   ....[24]....
        /*0378*/ 	.word	0x0000f470
        /*037c*/ 	.word	0x00000007
        /*0380*/ 	.word	0x00000000
        /*0384*/ 	.short	0x010a
        /*0386*/ 	.byte	0x3f
	.zero		1


	//   ....[25]....
        /*0388*/ 	.word	0x0000f4f0
        /*038c*/ 	.word	0x00000009
        /*0390*/ 	.word	0x00000000
        /*0394*/ 	.short	0x010a
        /*0396*/ 	.byte	0x3f
	.zero		1


	//   ....[26]....
        /*0398*/ 	.word	0x0000f580
        /*039c*/ 	.word	0x00000003
        /*03a0*/ 	.word	0x00000000
        /*03a4*/ 	.short	0x010a
        /*03a6*/ 	.byte	0x3f
	.zero		1


	//   ....[27]....
        /*03a8*/ 	.word	0x0000f5f0
        /*03ac*/ 	.word	0x00000003
        /*03b0*/ 	.word	0xfffffff8
        /*03b4*/ 	.short	0x010a
        /*03b6*/ 	.byte	0x3f
	.zero		1


	//   ....[28]....
        /*03b8*/ 	.word	0x0000f650
        /*03bc*/ 	.word	0x00000003
        /*03c0*/ 	.word	0x00000000
        /*03c4*/ 	.short	0x010a
        /*03c6*/ 	.byte	0x3f
	.zero		1


	//   ....[29]....
        /*03c8*/ 	.word	0x0000f6c0
        /*03cc*/ 	.word	0x00000000
        /*03d0*/ 	.word	0x00000000
        /*03d4*/ 	.short	0x010a
        /*03d6*/ 	.byte	0x3f
	.zero		1


	//   ....[30]....
        /*03d8*/ 	.word	0x0000f730
        /*03dc*/ 	.word	0x00000019
        /*03e0*/ 	.word	0x00000008
        /*03e4*/ 	.short	0x010a
        /*03e6*/ 	.byte	0x3f
	.zero		1


	//   ....[31]....
        /*03e8*/ 	.word	0x0000f800
        /*03ec*/ 	.word	0x0000000b
        /*03f0*/ 	.word	0x00000018
        /*03f4*/ 	.short	0x010a
        /*03f6*/ 	.byte	0x3f
	.zero		1


	//   ....[32]....
        /*03f8*/ 	.word	0x0000f8e0
        /*03fc*/ 	.word	0x00000007
        /*0400*/ 	.word	0x00000000
        /*0404*/ 	.short	0x010a
        /*0406*/ 	.byte	0x3f
	.zero		1


	//   ....[33]....
        /*0408*/ 	.word	0x0000f930
        /*040c*/ 	.word	0x00000009
        /*0410*/ 	.word	0x00000000
        /*0414*/ 	.short	0x010a
        /*0416*/ 	.byte	0x3f
	.zero		1


	//----- nvinfo : EIATTR_NUM_MBARRIERS
	.align		4
.L_30:
        /*0418*/ 	.byte	0x03, 0x38
        /*041a*/ 	.short	0x000c


	//----- nvinfo : EIATTR_EXIT_INSTR_OFFSETS
	.align		4
        /*041c*/ 	.byte	0x04, 0x1c
        /*041e*/ 	.short	(.L_32 - .L_31)


	//   ....[0]....
.L_31:
        /*0420*/ 	.word	0x00001290


	//   ....[1]....
        /*0424*/ 	.word	0x000012f0


	//   ....[2]....
        /*0428*/ 	.word	0x0000e520


	//   ....[3]....
        /*042c*/ 	.word	0x0000e550


	//   ....[4]....
        /*0430*/ 	.word	0x0000f5d0


	//----- nvinfo : EIATTR_MAX_THREADS
	.align		4
.L_32:
        /*0434*/ 	.byte	0x04, 0x05
        /*0436*/ 	.short	(.L_34 - .L_33)
.L_33:
        /*0438*/ 	.word	0x00000180
        /*043c*/ 	.word	0x00000001
        /*0440*/ 	.word	0x00000001


	//----- nvinfo : EIATTR_CRS_STACK_SIZE
	.align		4
.L_34:
        /*0444*/ 	.byte	0x04, 0x1e
        /*0446*/ 	.short	(.L_36 - .L_35)
.L_35:
        /*0448*/ 	.word	0x00000000


	//----- nvinfo : EIATTR_CBANK_PARAM_SIZE
	.align		4
.L_36:
        /*044c*/ 	.byte	0x03, 0x19
        /*044e*/ 	.short	0x0470


	//----- nvinfo : EIATTR_PARAM_CBANK
	.align		4
        /*0450*/ 	.byte	0x04, 0x0a
        /*0452*/ 	.short	(.L_38 - .L_37)
	.align		4
.L_37:
        /*0454*/ 	.word	index@(.nv.constant0._ZN7cutlass13device_kernelINS_4gemm6kernel13GemmUniversalIN4cute5tupleIJiiiiEEENS1_10collective13CollectiveMmaINS1_37MainloopSm90TmaGmmaWarpSpecializedFP8ILi3ENS5_IJNS4_1CILi1EEESB_SB_EEENS1_32KernelTmaWarpSpecializedPingpongEEENS5_IJNSA_ILi64EEENSA_ILi224EEENSA_ILi256EEEEEENS_12float_e4m3_tENS5_IJlSB_lEEESJ_SK_NS4_8TiledMMAINS4_8MMA_AtomIJNS4_4SM904GMMA30MMA_64x32x32_F32E4M3E4M3_SS_TNILNSO_7ScaleInE1ELSQ_1EEEEEENS4_6LayoutISC_NS5_IJNSA_ILi0EEESU_SU_EEEEENS5_IJNS4_10UnderscoreESX_SX_EEEEENS4_13SM90_TMA_LOADENS4_14ComposedLayoutINS4_7SwizzleILi3ELi4ELi3EEENS4_18smem_ptr_flag_bitsILi8EEENST_INS5_IJNSA_ILi8EEENSA_ILi128EEEEEENS5_IJS17_SB_EEEEEEEvNS4_8identityES10_S1B_vS1C_EENS_8epilogue10collective6detail29Sm90TmaWarpSpecializedAdapterINS1F_15DefaultEpilogueISJ_SK_SK_NS1E_6thread17LinearCombinationISJ_Li1EffLNS1J_9ScaleType4KindE0ELNS_15FloatRoundStyleE2ESJ_EENS1_15EpilogueDefaultEEEEEvvEEEEvNT_6ParamsE)
        /*0458*/ 	.short	0x0210
        /*045a*/ 	.short	0x0470


	//----- nvinfo : EIATTR_SW_WAR
	.align		4
.L_38:
        /*045c*/ 	.byte	0x04, 0x36
        /*045e*/ 	.short	(.L_40 - .L_39)
.L_39:
        /*0460*/ 	.word	0x00000008
.L_40:


//--------------------- .nv.callgraph             --------------------------
	.section	.nv.callgraph,"",@"SHT_CUDA_CALLGRAPH"
	.align	4
	.sectionentsize	8
	.align		4
        /*0000*/ 	.word	0x00000000
	.align		4
        /*0004*/ 	.word	0xffffffff
	.align		4
        /*0008*/ 	.word	0x00000000
	.align		4
        /*000c*/ 	.word	0xfffffffe
	.align		4
        /*0010*/ 	.word	0x00000000
	.align		4
        /*0014*/ 	.word	0xfffffffd
	.align		4
        /*0018*/ 	.word	0x00000000
	.align		4
        /*001c*/ 	.word	0xfffffffc


//--------------------- .nv.constant4             --------------------------
	.section	.nv.constant4,"a",@progbits
	.align	8
	.align		8
.nv.constant4:
        /*0000*/ 	.dword	_ZN40_INTERNAL_d1fc1d55_4_k_cu_5fe3fa56_168984cuda3std3__45__cpo5beginE
	.align		8
        /*0008*/ 	.dword	_ZN40_INTERNAL_d1fc1d55_4_k_cu_5fe3fa56_168984cuda3std3__45__cpo3endE
	.align		8
        /*0010*/ 	.dword	_ZN40_INTERNAL_d1fc1d55_4_k_cu_5fe3fa56_168984cuda3std3__45__cpo6cbeginE
	.align		8
        /*0018*/ 	.dword	_ZN40_INTERNAL_d1fc1d55_4_k_cu_5fe3fa56_168984cuda3std3__45__cpo4cendE
	.align		8
        /*0020*/ 	.dword	_ZN40_INTERNAL_d1fc1d55_4_k_cu_5fe3fa56_168984cuda3std3__442_GLOBAL__N__d1fc1d55_4_k_cu_5fe3fa56_168986ignoreE
	.align		8
        /*0028*/ 	.dword	_ZN40_INTERNAL_d1fc1d55_4_k_cu_5fe3fa56_168984cuda3std3__419piecewise_constructE
	.align		8
        /*0030*/ 	.dword	_ZN40_INTERNAL_d1fc1d55_4_k_cu_5fe3fa56_168984cuda3std3__48in_placeE
	.align		8
        /*0038*/ 	.dword	_ZN40_INTERNAL_d1fc1d55_4_k_cu_5fe3fa56_168984cuda3std6ranges3__45__cpo4swapE
	.align		8
        /*0040*/ 	.dword	_ZN40_INTERNAL_d1fc1d55_4_k_cu_5fe3fa56_168984cuda3std6ranges3__45__cpo9iter_moveE
	.align		8
        /*0048*/ 	.dword	_ZN40_INTERNAL_d1fc1d55_4_k_cu_5fe3fa56_168984cute7productE
	.align		8
        /*0050*/ 	.dword	_ZN40_INTERNAL_d1fc1d55_4_k_cu_5fe3fa56_168984cute1_E


//--------------------- .text._ZN7cutlass13device_kernelINS_4gemm6kernel13GemmUniversalIN4cute5tupleIJiiiiEEENS1_10collective13CollectiveMmaINS1_37MainloopSm90TmaGmmaWarpSpecializedFP8ILi3ENS5_IJNS4_1CILi1EEESB_SB_EEENS1_32KernelTmaWarpSpecializedPingpongEEENS5_IJNSA_ILi64EEENSA_ILi224EEENSA_ILi256EEEEEENS_12float_e4m3_tENS5_IJlSB_lEEESJ_SK_NS4_8TiledMMAINS4_8MMA_AtomIJNS4_4SM904GMMA30MMA_64x32x32_F32E4M3E4M3_SS_TNILNSO_7ScaleInE1ELSQ_1EEEEEENS4_6LayoutISC_NS5_IJNSA_ILi0EEESU_SU_EEEEENS5_IJNS4_10UnderscoreESX_SX_EEEEENS4_13SM90_TMA_LOADENS4_14ComposedLayoutINS4_7SwizzleILi3ELi4ELi3EEENS4_18smem_ptr_flag_bitsILi8EEENST_INS5_IJNSA_ILi8EEENSA_ILi128EEEEEENS5_IJS17_SB_EEEEEEEvNS4_8identityES10_S1B_vS1C_EENS_8epilogue10collective6detail29Sm90TmaWarpSpecializedAdapterINS1F_15DefaultEpilogueISJ_SK_SK_NS1E_6thread17LinearCombinationISJ_Li1EffLNS1J_9ScaleType4KindE0ELNS_15FloatRoundStyleE2ESJ_EENS1_15EpilogueDefaultEEEEEvvEEEEvNT_6ParamsE --------------------------
	.section	.text._ZN7cutlass13device_kernelINS_4gemm6kernel13GemmUniversalIN4cute5tupleIJiiiiEEENS1_10collective13CollectiveMmaINS1_37MainloopSm90TmaGmmaWarpSpecializedFP8ILi3ENS5_IJNS4_1CILi1EEESB_SB_EEENS1_32KernelTmaWarpSpecializedPingpongEEENS5_IJNSA_ILi64EEENSA_ILi224EEENSA_ILi256EEEEEENS_12float_e4m3_tENS5_IJlSB_lEEESJ_SK_NS4_8TiledMMAINS4_8MMA_AtomIJNS4_4SM904GMMA30MMA_64x32x32_F32E4M3E4M3_SS_TNILNSO_7ScaleInE1ELSQ_1EEEEEENS4_6LayoutISC_NS5_IJNSA_ILi0EEESU_SU_EEEEENS5_IJNS4_10UnderscoreESX_SX_EEEEENS4_13SM90_TMA_LOADENS4_14ComposedLayoutINS4_7SwizzleILi3ELi4ELi3EEENS4_18smem_ptr_flag_bitsILi8EEENST_INS5_IJNSA_ILi8EEENSA_ILi128EEEEEENS5_IJS17_SB_EEEEEEEvNS4_8identityES10_S1B_vS1C_EENS_8epilogue10collective6detail29Sm90TmaWarpSpecializedAdapterINS1F_15DefaultEpilogueISJ_SK_SK_NS1E_6thread17LinearCombinationISJ_Li1EffLNS1J_9ScaleType4KindE0ELNS_15FloatRoundStyleE2ESJ_EENS1_15EpilogueDefaultEEEEEvvEEEEvNT_6ParamsE,"ax",@progbits
	.align	128
.text._ZN7cutlass13device_kernelINS_4gemm6kernel13GemmUniversalIN4cute5tupleIJiiiiEEENS1_10collective13CollectiveMmaINS1_37MainloopSm90TmaGmmaWarpSpecializedFP8ILi3ENS5_IJNS4_1CILi1EEESB_SB_EEENS1_32KernelTmaWarpSpecializedPingpongEEENS5_IJNSA_ILi64EEENSA_ILi224EEENSA_ILi256EEEEEENS_12float_e4m3_tENS5_IJlSB_lEEESJ_SK_NS4_8TiledMMAINS4_8MMA_AtomIJNS4_4SM904GMMA30MMA_64x32x32_F32E4M3E4M3_SS_TNILNSO_7ScaleInE1ELSQ_1EEEEEENS4_6LayoutISC_NS5_IJNSA_ILi0EEESU_SU_EEEEENS5_IJNS4_10UnderscoreESX_SX_EEEEENS4_13SM90_TMA_LOADENS4_14ComposedLayoutINS4_7SwizzleILi3ELi4ELi3EEENS4_18smem_ptr_flag_bitsILi8EEENST_INS5_IJNSA_ILi8EEENSA_ILi128EEEEEENS5_IJS17_SB_EEEEEEEvNS4_8identityES10_S1B_vS1C_EENS_8epilogue10collective6detail29Sm90TmaWarpSpecializedAdapterINS1F_15DefaultEpilogueISJ_SK_SK_NS1E_6thread17LinearCombinationISJ_Li1EffLNS1J_9ScaleType4KindE0ELNS_15FloatRoundStyleE2ESJ_EENS1_15EpilogueDefaultEEEEEvvEEEEvNT_6ParamsE:
        .type           _ZN7cutlass13device_kernelINS_4gemm6kernel13GemmUniversalIN4cute5tupleIJiiiiEEENS1_10collective13CollectiveMmaINS1_37MainloopSm90TmaGmmaWarpSpecializedFP8ILi3ENS5_IJNS4_1CILi1EEESB_SB_EEENS1_32KernelTmaWarpSpecializedPingpongEEENS5_IJNSA_ILi64EEENSA_ILi224EEENSA_ILi256EEEEEENS_12float_e4m3_tENS5_IJlSB_lEEESJ_SK_NS4_8TiledMMAINS4_8MMA_AtomIJNS4_4SM904GMMA30MMA_64x32x32_F32E4M3E4M3_SS_TNILNSO_7ScaleInE1ELSQ_1EEEEEENS4_6LayoutISC_NS5_IJNSA_ILi0EEESU_SU_EEEEENS5_IJNS4_10UnderscoreESX_SX_EEEEENS4_13SM90_TMA_LOADENS4_14ComposedLayoutINS4_7SwizzleILi3ELi4ELi3EEENS4_18smem_ptr_flag_bitsILi8EEENST_INS5_IJNSA_ILi8EEENSA_ILi128EEEEEENS5_IJS17_SB_EEEEEEEvNS4_8identityES10_S1B_vS1C_EENS_8epilogue10collective6detail29Sm90TmaWarpSpecializedAdapterINS1F_15DefaultEpilogueISJ_SK_SK_NS1E_6thread17LinearCombinationISJ_Li1EffLNS1J_9ScaleType4KindE0ELNS_15FloatRoundStyleE2ESJ_EENS1_15EpilogueDefaultEEEEEvvEEEEvNT_6ParamsE,@function
        .size           _ZN7cutlass13device_kernelINS_4gemm6kernel13GemmUniversalIN4cute5tupleIJiiiiEEENS1_10collective13CollectiveMmaINS1_37MainloopSm90TmaGmmaWarpSpecializedFP8ILi3ENS5_IJNS4_1CILi1EEESB_SB_EEENS1_32KernelTmaWarpSpecializedPingpongEEENS5_IJNSA_ILi64EEENSA_ILi224EEENSA_ILi256EEEEEENS_12float_e4m3_tENS5_IJlSB_lEEESJ_SK_NS4_8TiledMMAINS4_8MMA_AtomIJNS4_4SM904GMMA30MMA_64x32x32_F32E4M3E4M3_SS_TNILNSO_7ScaleInE1ELSQ_1EEEEEENS4_6LayoutISC_NS5_IJNSA_ILi0EEESU_SU_EEEEENS5_IJNS4_10UnderscoreESX_SX_EEEEENS4_13SM90_TMA_LOADENS4_14ComposedLayoutINS4_7SwizzleILi3ELi4ELi3EEENS4_18smem_ptr_flag_bitsILi8EEENST_INS5_IJNSA_ILi8EEENSA_ILi128EEEEEENS5_IJS17_SB_EEEEEEEvNS4_8identityES10_S1B_vS1C_EENS_8epilogue10collective6detail29Sm90TmaWarpSpecializedAdapterINS1F_15DefaultEpilogueISJ_SK_SK_NS1E_6thread17LinearCombinationISJ_Li1EffLNS1J_9ScaleType4KindE0ELNS_15FloatRoundStyleE2ESJ_EENS1_15EpilogueDefaultEEEEEvvEEEEvNT_6ParamsE,(.L_x_298 - _ZN7cutlass13device_kernelINS_4gemm6kernel13GemmUniversalIN4cute5tupleIJiiiiEEENS1_10collective13CollectiveMmaINS1_37MainloopSm90TmaGmmaWarpSpecializedFP8ILi3ENS5_IJNS4_1CILi1EEESB_SB_EEENS1_32KernelTmaWarpSpecializedPingpongEEENS5_IJNSA_ILi64EEENSA_ILi224EEENSA_ILi256EEEEEENS_12float_e4m3_tENS5_IJlSB_lEEESJ_SK_NS4_8TiledMMAINS4_8MMA_AtomIJNS4_4SM904GMMA30MMA_64x32x32_F32E4M3E4M3_SS_TNILNSO_7ScaleInE1ELSQ_1EEEEEENS4_6LayoutISC_NS5_IJNSA_ILi0EEESU_SU_EEEEENS5_IJNS4_10UnderscoreESX_SX_EEEEENS4_13SM90_TMA_LOADENS4_14ComposedLayoutINS4_7SwizzleILi3ELi4ELi3EEENS4_18smem_ptr_flag_bitsILi8EEENST_INS5_IJNSA_ILi8EEENSA_ILi128EEEEEENS5_IJS17_SB_EEEEEEEvNS4_8identityES10_S1B_vS1C_EENS_8epilogue10collective6detail29Sm90TmaWarpSpecializedAdapterINS1F_15DefaultEpilogueISJ_SK_SK_NS1E_6thread17LinearCombinationISJ_Li1EffLNS1J_9ScaleType4KindE0ELNS_15FloatRoundStyleE2ESJ_EENS1_15EpilogueDefaultEEEEEvvEEEEvNT_6ParamsE)
        .other          _ZN7cutlass13device_kernelINS_4gemm6kernel13GemmUniversalIN4cute5tupleIJiiiiEEENS1_10collective13CollectiveMmaINS1_37MainloopSm90TmaGmmaWarpSpecializedFP8ILi3ENS5_IJNS4_1CILi1EEESB_SB_EEENS1_32KernelTmaWarpSpecializedPingpongEEENS5_IJNSA_ILi64EEENSA_ILi224EEENSA_ILi256EEEEEENS_12float_e4m3_tENS5_IJlSB_lEEESJ_SK_NS4_8TiledMMAINS4_8MMA_AtomIJNS4_4SM904GMMA30MMA_64x32x32_F32E4M3E4M3_SS_TNILNSO_7ScaleInE1ELSQ_1EEEEEENS4_6LayoutISC_NS5_IJNSA_ILi0EEESU_SU_EEEEENS5_IJNS4_10UnderscoreESX_SX_EEEEENS4_13SM90_TMA_LOADENS4_14ComposedLayoutINS4_7SwizzleILi3ELi4ELi3EEENS4_18smem_ptr_flag_bitsILi8EEENST_INS5_IJNSA_ILi8EEENSA_ILi128EEEEEENS5_IJS17_SB_EEEEEEEvNS4_8identityES10_S1B_vS1C_EENS_8epilogue10collective6detail29Sm90TmaWarpSpecializedAdapterINS1F_15DefaultEpilogueISJ_SK_SK_NS1E_6thread17LinearCombinationISJ_Li1EffLNS1J_9ScaleType4KindE0ELNS_15FloatRoundStyleE2ESJ_EENS1_15EpilogueDefaultEEEEEvvEEEEvNT_6ParamsE,@"STO_CUDA_ENTRY STV_DEFAULT"
_ZN7cutlass13device_kernelINS_4gemm6kernel13GemmUniversalIN4cute5tupleIJiiiiEEENS1_10collective13CollectiveMmaINS1_37MainloopSm90TmaGmmaWarpSpecializedFP8ILi3ENS5_IJNS4_1CILi1EEESB_SB_EEENS1_32KernelTmaWarpSpecializedPingpongEEENS5_IJNSA_ILi64EEENSA_ILi224EEENSA_ILi256EEEEEENS_12float_e4m3_tENS5_IJlSB_lEEESJ_SK_NS4_8TiledMMAINS4_8MMA_AtomIJNS4_4SM904GMMA30MMA_64x32x32_F32E4M3E4M3_SS_TNILNSO_7ScaleInE1ELSQ_1EEEEEENS4_6LayoutISC_NS5_IJNSA_ILi0EEESU_SU_EEEEENS5_IJNS4_10UnderscoreESX_SX_EEEEENS4_13SM90_TMA_LOADENS4_14ComposedLayoutINS4_7SwizzleILi3ELi4ELi3EEENS4_18smem_ptr_flag_bitsILi8EEENST_INS5_IJNSA_ILi8EEENSA_ILi128EEEEEENS5_IJS17_SB_EEEEEEEvNS4_8identityES10_S1B_vS1C_EENS_8epilogue10collective6detail29Sm90TmaWarpSpecializedAdapterINS1F_15DefaultEpilogueISJ_SK_SK_NS1E_6thread17LinearCombinationISJ_Li1EffLNS1J_9ScaleType4KindE0ELNS_15FloatRoundStyleE2ESJ_EENS1_15EpilogueDefaultEEEEEvvEEEEvNT_6ParamsE:
[----:B------:R-:W0:Y:S02]  /*0000*/  LDC R1, c[0x0][0x28] ;  /* 0x00000a00ff017b82 */ /* 0x000e240000000800 */
[----:B0-----:R-:W-:Y:S01]  /*0010*/  VIADD R1, R1, 0xffffffe0 ;  /* 0xffffffe001017836 */ /* 0x001fe20000000000 */
[----:B------:R-:W0:Y:S01]  /*0020*/  S2R R3, SR_TID.X ;  /* 0x0000000000037919 */ /* 0x000e220000002100 */
[----:B------:R-:W-:Y:S01]  /*0030*/  ELECT P0, URZ, PT ;  /* 0x00000000003f782f */ /* 0x000fe20003800000 */
[----:B------:R-:W-:Y:S01]  /*0040*/  BSSY B0, `(.L_x_0) ;  /* 0x0000014000007945 */ /* 0x000fe20003800000 */
[----:B0-----:R-:W-:-:S05]  /*0050*/  SHF.R.U32.HI R0, RZ, 0x5, R3 ;  /* 0x00000005ff007819 */ /* 0x001fca0000011603 */
[----:B------:R-:W0:Y:S02]  /*0060*/  SHFL.IDX PT, R2, R0, RZ, 0x1f ;  /* 0x00001fff00027589 */ /* 0x000e2400000e0000 */
[----:B0-----:R-:W-:Y:S02]  /*0070*/  R2UR UR8, R2 ;  /* 0x00000000020872ca */ /* 0x001fe400000e0000 */
[----:B------:R-:W-:-:S05]  /*0080*/  SHF.R.U32.HI R2, RZ, 0x7, R3 ;  /* 0x00000007ff027819 */ /* 0x000fca0000011603 */
[----:B------:R0:W1:Y:S06]  /*0090*/  SHFL.IDX PT, R4, R2, RZ, 0x1f ;  /* 0x00001fff02047589 */ /* 0x00006c00000e0000 */
[----:B------:R-:W-:Y:S02]  /*00a0*/  USHF.R.S32.HI UR4, URZ, 0x1f, UR8 ;  /* 0x0000001f3f047899 */ /* 0x000fe40008011408 */
[----:B------:R-:W-:Y:S02]  /*00b0*/  ISETP.NE.OR P0, PT, RZ, UR8, !P0 ;  /* 0x00000008ff007c0c */ /* 0x000fe4000c705670 */
[----:B------:R-:W-:-:S04]  /*00c0*/  ULEA.HI UR4, UR4, UR8, URZ, 0x2 ;  /* 0x0000000804047291 */ /* 0x000fc8000f8f103f */
[----:B------:R-:W-:-:S04]  /*00d0*/  ULOP3.LUT UR4, UR4, 0xfffffffc, URZ, 0xc0, !UPT ;  /* 0xfffffffc04047892 */ /* 0x000fc8000f8ec03f */
[----:B------:R-:W-:-:S03]  /*00e0*/  UIADD3 UR8, UR8, -UR4, URZ ;  /* 0x8000000408087290 */ /* 0x000fc6000fffe03f */
[----:B0-----:R-:W-:Y:S09]  /*00f0*/  @P0 BRA `(.L_x_1) ;  /* 0x0000000000200947 */ /* 0x001ff20003800000 */
[----:B------:R-:W-:Y:S02]  /*0100*/  ULDC.64 UR4, c[0x0][0x198] ;  /* 0x0000660000047ab9 */ /* 0x000fe40000000a00 */
[----:B------:R-:W-:Y:S02]  /*0110*/  UIADD3 UR6, UP0, UR4, 0xf0, URZ ;  /* 0x000000f004067890 */ /* 0x000fe4000ff1e03f */
[----:B------:R-:W-:Y:S02]  /*0120*/  UIADD3 UR4, UP1, UR4, 0x1f0, URZ ;  /* 0x000001f004047890 */ /* 0x000fe4000ff3e03f */
[----:B------:R-:W-:Y:S02]  /*0130*/  UIADD3.X UR7, URZ, UR5, URZ, UP0, !UPT ;  /* 0x000000053f077290 */ /* 0x000fe400087fe43f */
[----:B------:R-:W-:-:S07]  /*0140*/  UIADD3.X UR5, URZ, UR5, URZ, UP1, !UPT ;  /* 0x000000053f057290 */ /* 0x000fce0008ffe43f */
[----:B------:R0:W-:Y:S02]  /*0150*/  UTMACCTL.PF [UR6] ;  /* 0x00000000060079b9 */ /* 0x0001e40008040000 */
[----:B------:R0:W-:Y:S02]  /*0160*/  UTMACCTL.PF [UR4] ;  /* 0x00000000040079b9 */ /* 0x0001e40008040000 */
[----:B0-----:R-:W-:Y:S01]  /*0170*/  NOP ;  /* 0x0000000000007918 */ /* 0x001fe20000000000 */
.L_x_1:
[----:B------:R-:W-:Y:S05]  /*0180*/  BSYNC B0 ;  /* 0x0000000000007941 */ /* 0x000fea0003800000 */
.L_x_0:
[----:B------:R-:W0:Y:S01]  /*0190*/  SHFL.IDX PT, R5, R0, RZ, 0x1f ;  /* 0x00001fff00057589 */ /* 0x000e2200000e0000 */
[----:B-1----:R-:W-:Y:S01]  /*01a0*/  R2UR UR16, R4 ;  /* 0x00000000041072ca */ /* 0x002fe200000e0000 */
[----:B------:R-:W-:-:S04]  /*01b0*/  UISETP.NE.AND UP0, UPT, UR8, 0x3, UPT ;  /* 0x000000030800788c */ /* 0x000fc8000bf05270 */
[----:B------:R-:W-:-:S08]  /*01c0*/  UISETP.EQ.OR UP0, UPT, UR8, URZ, !UP0 ;  /* 0x0000003f0800728c */ /* 0x000fd0000c702670 */
[----:B------:R-:W-:Y:S02]  /*01d0*/  UIADD3 UR15, UR16, -0x1, URZ ;  /* 0xffffffff100f7890 */ /* 0x000fe4000fffe03f */
[----:B------:R-:W-:Y:S02]  /*01e0*/  UISETP.EQ.AND UP0, UPT, UR16, URZ, UP0 ;  /* 0x0000003f1000728c */ /* 0x000fe40008702270 */
[----:B------:R-:W-:Y:S02]  /*01f0*/  UISETP.GE.U32.AND UP1, UPT, UR15, 0x2, UPT ;  /* 0x000000020f00788c */ /* 0x000fe4000bf26070 */
[----:B------:R-:W-:Y:S01]  /*0200*/  USEL UR5, URZ, 0x1, !UP0 ;  /* 0x000000013f057887 */ /* 0x000fe2000c000000 */
[----:B0-----:R-:W-:-:S03]  /*0210*/  ISETP.NE.AND P0, PT, R5, RZ, PT ;  /* 0x000000ff0500720c */ /* 0x001fc60003f05270 */
[----:B------:R-:W-:-:S10]  /*0220*/  USEL UR5, UR5, 0x2, UP1 ;  /* 0x0000000205057887 */ /* 0x000fd40008800000 */
[----:B------:R-:W-:Y:S05]  /*0230*/  @P0 BRA `(.L_x_2) ;  /* 0x0000000000500947 */ /* 0x000fea0003800000 */
[----:B------:R-:W0:Y:S01]  /*0240*/  S2UR UR6, SR_CgaCtaId ;  /* 0x00000000000679c3 */ /* 0x000e220000008800 */
[----:B------:R-:W-:Y:S01]  /*0250*/  UMOV UR4, 0x400 ;  /* 0x0000040000047882 */ /* 0x000fe20000000000 */
[----:B------:R-:W-:Y:S01]  /*0260*/  UMOV UR7, 0x1 ;  /* 0x0000000100077882 */ /* 0x000fe20000000000 */
[----:B------:R-:W-:Y:S01]  /*0270*/  UMOV UR10, 0x80 ;  /* 0x00000080000a7882 */ /* 0x000fe20000000000 */
[----:B------:R-:W-:Y:S01]  /*0280*/  ELECT P0, URZ, PT ;  /* 0x00000000003f782f */ /* 0x000fe20003800000 */
[----:B------:R-:W-:-:S04]  /*0290*/  UIADD3 UR10, -UR10, 0x100000, URZ ;  /* 0x001000000a0a7890 */ /* 0x000fc8000fffe13f */
[----:B------:R-:W-:Y:S02]  /*02a0*/  USHF.L.U32 UR11, UR10, 0xb, URZ ;  /* 0x0000000b0a0b7899 */ /* 0x000fe4000800063f */
[----:B------:R-:W-:Y:S02]  /*02b0*/  USHF.L.U32 UR10, UR10, 0x1, URZ ;  /* 0x000000010a0a7899 */ /* 0x000fe4000800063f */
[----:B0-----:R-:W-:Y:S02]  /*02c0*/  ULEA UR4, UR6, UR4, 0x18 ;  /* 0x0000000406047291 */ /* 0x001fe4000f8ec03f */
[----:B------:R-:W-:-:S04]  /*02d0*/  UIADD3 UR6, -UR7, 0x100000, URZ ;  /* 0x0010000007067890 */ /* 0x000fc8000fffe13f */
[----:B------:R-:W-:Y:S02]  /*02e0*/  USHF.L.U32 UR7, UR6, 0xb, URZ ;  /* 0x0000000b06077899 */ /* 0x000fe4000800063f */
[----:B------:R-:W-:Y:S01]  /*02f0*/  USHF.L.U32 UR6, UR6, 0x1, URZ ;  /* 0x0000000106067899 */ /* 0x000fe2000800063f */
[----:B------:R-:W0:Y:S11]  /*0300*/  FENCE.VIEW.ASYNC.S ;  /* 0x00000000000073c6 */ /* 0x000e360000000000 */
[----:B0-----:R0:W1:Y:S01]  /*0310*/  SYNCS.EXCH.64 URZ, [UR4], UR6 ;  /* 0x00000006043f75b2 */ /* 0x0010620008000100 */
[----:B------:R0:W2:Y:S01]  /*0320*/  SYNCS.EXCH.64 URZ, [UR4+0x18], UR10 ;  /* 0x0000180a043f75b2 */ /* 0x0000a20008000100 */
[----:B------:R0:W3:Y:S01]  /*0330*/  SYNCS.EXCH.64 URZ, [UR4+0x8], UR6 ;  /* 0x00000806043f75b2 */ /* 0x0000e20008000100 */
[----:B------:R0:W4:Y:S01]  /*0340*/  SYNCS.EXCH.64 URZ, [UR4+0x20], UR10 ;  /* 0x0000200a043f75b2 */ /* 0x0001220008000100 */
[----:B------:R0:W0:Y:S01]  /*0350*/  SYNCS.EXCH.64 URZ, [UR4+0x10], UR6 ;  /* 0x00001006043f75b2 */ /* 0x0000220008000100 */
[----:B------:R0:W0:Y:S01]  /*0360*/  SYNCS.EXCH.64 URZ, [UR4+0x28], UR10 ;  /* 0x0000280a043f75b2 */ /* 0x0000220008000100 */
[----:B------:R-:W-:Y:S01]  /*0370*/  NOP ;  /* 0x0000000000007918 */ /* 0x000fe20000000000 */
.L_x_2:
[----:B------:R-:W5:Y:S01]  /*0380*/  SHFL.IDX PT, R5, R0, RZ, 0x1f ;  /* 0x00001fff00057589 */ /* 0x000f6200000e0000 */
[----:B------:R-:W-:Y:S01]  /*0390*/  ELECT P0, URZ, PT ;  /* 0x00000000003f782f */ /* 0x000fe20003800000 */
[----:B------:R-:W-:Y:S01]  /*03a0*/  NOP ;  /* 0x0000000000007918 */ /* 0x000fe20000000000 */
[----:B------:R-:W-:Y:S01]  /*03b0*/  ELECT P1, URZ, PT ;  /* 0x00000000003f782f */ /* 0x000fe20003820000 */
[----:B------:R1:W2:Y:S01]  /*03c0*/  SHFL.IDX PT, R4, R0, RZ, 0x1f ;  /* 0x00001fff00047589 */ /* 0x0002a200000e0000 */
[----:B0-----:R-:W-:Y:S01]  /*03d0*/  UMOV UR6, 0x20 ;  /* 0x0000002000067882 */ /* 0x001fe20000000000 */
[----:B------:R-:W-:Y:S01]  /*03e0*/  UMOV UR10, 0x80 ;  /* 0x00000080000a7882 */ /* 0x000fe20000000000 */
[----:B------:R-:W-:Y:S01]  /*03f0*/  NOP ;  /* 0x0000000000007918 */ /* 0x000fe20000000000 */
[----:B------:R-:W0:Y:S01]  /*0400*/  SHFL.IDX PT, R2, R2, RZ, 0x1f ;  /* 0x00001fff02027589 */ /* 0x000e2200000e0000 */
[----:B------:R-:W-:Y:S01]  /*0410*/  ULDC.64 UR32, c[0x0][0x208] ;  /* 0x0000820000207ab9 */ /* 0x000fe20000000a00 */
[----:B-1----:R-:W-:-:S04]  /*0420*/  SHF.R.S32.HI R0, RZ, 0x1f, R3 ;  /* 0x0000001fff007819 */ /* 0x002fc80000011403 */
[----:B------:R-:W-:-:S04]  /*0430*/  LEA.HI R0, R0, R3, RZ, 0x7 ;  /* 0x0000000300007211 */ /* 0x000fc800078f38ff */
[----:B------:R-:W-:Y:S02]  /*0440*/  LOP3.LUT R0, R0, 0xffffff80, RZ, 0xc0, !PT ;  /* 0xffffff8000007812 */ /* 0x000fe400078ec0ff */
[----:B-----5:R-:W-:Y:S02]  /*0450*/  ISETP.NE.OR P0, PT, R5, RZ, !P0 ;  /* 0x000000ff0500720c */ /* 0x020fe40004705670 */
[----:B--2---:R-:W-:Y:S02]  /*0460*/  ISETP.NE.OR P1, PT, R4, RZ, !P1 ;  /* 0x000000ff0400720c */ /* 0x004fe40004f25670 */
[----:B0-----:R-:W-:Y:S01]  /*0470*/  R2UR UR14, R2 ;  /* 0x00000000020e72ca */ /* 0x001fe200000e0000 */
[----:B------:R-:W-:-:S08]  /*0480*/  IMAD.IADD R2, R3, 0x1, -R0 ;  /* 0x0000000103027824 */ /* 0x000fd000078e0a00 */
[----:B------:R-:W-:Y:S02]  /*0490*/  VOTEU.ALL UP0, P0 ;  /* 0x00000000003f7886 */ /* 0x000fe40000000000 */
[----:B------:R-:W-:-:S03]  /*04a0*/  VOTEU.ALL UP1, P1 ;  /* 0x00000000003f7886 */ /* 0x000fc60000820000 */
[----:B------:R-:W0:Y:S01]  /*04b0*/  @!UP0 S2UR UR9, SR_CgaCtaId ;  /* 0x00000000000989c3 */ /* 0x000e220000008800 */
[----:B------:R-:W-:Y:S01]  /*04c0*/  @!UP0 UMOV UR4, 0x400 ;  /* 0x0000040000048882 */ /* 0x000fe20000000000 */
[----:B------:R-:W-:-:S04]  /*04d0*/  @!UP0 UIADD3 UR6, -UR6, 0x100000, URZ ;  /* 0x0010000006068890 */ /* 0x000fc8000fffe13f */
[----:B------:R-:W-:Y:S02]  /*04e0*/  @!UP0 USHF.L.U32 UR7, UR6, 0xb, URZ ;  /* 0x0000000b06078899 */ /* 0x000fe4000800063f */
[----:B------:R-:W-:Y:S01]  /*04f0*/  @!UP0 USHF.L.U32 UR6, UR6, 0x1, URZ ;  /* 0x0000000106068899 */ /* 0x000fe2000800063f */
[----:B------:R-:W-:Y:S01]  /*0500*/  @!UP1 UMOV UR12, 0x400 ;  /* 0x00000400000c9882 */ /* 0x000fe20000000000 */
[----:B------:R-:W-:-:S04]  /*0510*/  @!UP1 UIADD3 UR10, -UR10, 0x100000, URZ ;  /* 0x001000000a0a9890 */ /* 0x000fc8000fffe13f */
[----:B------:R-:W-:Y:S02]  /*0520*/  @!UP1 USHF.L.U32 UR11, UR10, 0xb, URZ ;  /* 0x0000000b0a0b9899 */ /* 0x000fe4000800063f */
[----:B------:R-:W-:Y:S01]  /*0530*/  @!UP1 USHF.L.U32 UR10, UR10, 0x1, URZ ;  /* 0x000000010a0a9899 */ /* 0x000fe2000800063f */
[----:B------:R-:W-:Y:S01]  /*0540*/  VOTEU.ALL UP2, P1 ;  /* 0x00000000003f7886 */ /* 0x000fe20000840000 */
[----:B------:R-:W1:Y:S01]  /*0550*/  @!UP1 S2UR UR13, SR_CgaCtaId ;  /* 0x00000000000d99c3 */ /* 0x000e620000008800 */
[----:B------:R-:W-:Y:S01]  /*0560*/  VOTEU.ALL UP3, P1 ;  /* 0x00000000003f7886 */ /* 0x000fe20000860000 */
[----:B------:R-:W-:Y:S01]  /*0570*/  VOTEU.ALL UP4, P1 ;  /* 0x00000000003f7886 */ /* 0x000fe20000880000 */
[----:B------:R-:W-:Y:S01]  /*0580*/  VOTEU.ALL UP5, P1 ;  /* 0x00000000003f7886 */ /* 0x000fe200008a0000 */
[----:B------:R-:W-:Y:S01]  /*0590*/  ISETP.NE.AND P1, PT, RZ, UR16, PT ;  /* 0x00000010ff007c0c */ /* 0x000fe2000bf25270 */
[----:B0-----:R-:W-:Y:S01]  /*05a0*/  @!UP0 ULEA UR4, UR9, UR4, 0x18 ;  /* 0x0000000409048291 */ /* 0x001fe2000f8ec03f */
[----:B------:R-:W-:Y:S01]  /*05b0*/  VOTEU.ALL UP0, P0 ;  /* 0x00000000003f7886 */ /* 0x000fe20000000000 */
[----:B-1----:R-:W-:Y:S01]  /*05c0*/  @!UP1 ULEA UR12, UR13, UR12, 0x18 ;  /* 0x0000000c0d0c9291 */ /* 0x002fe2000f8ec03f */
[----:B------:R-:W-:Y:S01]  /*05d0*/  VOTEU.ALL UP1, P0 ;  /* 0x00000000003f7886 */ /* 0x000fe20000020000 */
[----:B------:R-:W0:Y:S08]  /*05e0*/  FENCE.VIEW.ASYNC.S ;  /* 0x00000000000073c6 */ /* 0x000e300000000000 */
[----:B0-----:R-:W3:Y:S01]  /*05f0*/  @!UP0 SYNCS.EXCH.64 URZ, [UR4+0x60], UR6 ;  /* 0x00006006043f85b2 */ /* 0x001ee20008000100 */
[----:B------:R0:W3:Y:S01]  /*0600*/  @!UP1 SYNCS.EXCH.64 URZ, [UR4+0x68], UR6 ;  /* 0x00006806043f95b2 */ /* 0x0000e20008000100 */
[----:B------:R-:W-:Y:S01]  /*0610*/  NOP ;  /* 0x0000000000007918 */ /* 0x000fe20000000000 */
[----:B0-----:R-:W-:-:S02]  /*0620*/  ULDC.64 UR6, c[0x0][0x598] ;  /* 0x0001660000067ab9 */ /* 0x001fc40000000a00 */
[----:B------:R-:W-:Y:S01]  /*0630*/  ISETP.NE.U32.AND P0, PT, RZ, UR6, PT ;  /* 0x00000006ff007c0c */ /* 0x000fe2000bf05070 */
[----:B------:R0:W3:Y:S03]  /*0640*/  @!UP2 SYNCS.EXCH.64 URZ, [UR12+0x40], UR10 ;  /* 0x0000400a0c3fa5b2 */ /* 0x0000e60008000100 */
[----:B------:R-:W-:Y:S01]  /*0650*/  ISETP.NE.AND.EX P0, PT, RZ, UR7, PT, P0 ;  /* 0x00000007ff007c0c */ /* 0x000fe2000bf05300 */
[----:B------:R0:W3:Y:S01]  /*0660*/  @!UP3 SYNCS.EXCH.64 URZ, [UR12+0x48], UR10 ;  /* 0x0000480a0c3fb5b2 */ /* 0x0000e20008000100 */
[----:B------:R0:W3:Y:S01]  /*0670*/  @!UP4 SYNCS.EXCH.64 URZ, [UR12+0x50], UR10 ;  /* 0x0000500a0c3fc5b2 */ /* 0x0000e20008000100 */
[----:B------:R0:W3:Y:S01]  /*0680*/  @!UP5 SYNCS.EXCH.64 URZ, [UR12+0x58], UR10 ;  /* 0x0000580a0c3fd5b2 */ /* 0x0000e20008000100 */
[----:B------:R-:W-:Y:S01]  /*0690*/  NOP ;  /* 0x0000000000007918 */ /* 0x000fe20000000000 */
[----:B---34-:R-:W-:Y:S08]  /*06a0*/  BAR.SYNC.DEFER_BLOCKING 0x0 ;  /* 0x0000000000007b1d */ /* 0x018ff00000010000 */
[----:B0-----:R-:W-:Y:S05]  /*06b0*/  @!P0 BRA `(.L_x_3) ;  /* 0x0000000000208947 */ /* 0x001fea0003800000 */
[----:B------:R-:W0:Y:S02]  /*06c0*/  LDC.64 R4, c[0x0][0x598] ;  /* 0x00016600ff047b82 */ /* 0x000e240000000a00 */
[----:B0-----:R-:W2:Y:S02]  /*06d0*/  LDG.E.64 R4, desc[UR32][R4.64] ;  /* 0x0000002004047981 */ /* 0x001ea4000c1e1b00 */
[----:B--2---:R-:W-:-:S04]  /*06e0*/  ISETP.NE.U32.AND P0, PT, R4, RZ, PT ;  /* 0x000000ff0400720c */ /* 0x004fc80003f05070 */
[----:B------:R-:W-:-:S13]  /*06f0*/  ISETP.NE.AND.EX P0, PT, R5, RZ, PT, P0 ;  /* 0x000000ff0500720c */ /* 0x000fda0003f05300 */
[----:B------:R-:W-:Y:S05]  /*0700*/  @!P0 BRA `(.L_x_3) ;  /* 0x00000000000c8947 */ /* 0x000fea0003800000 */
[----:B------:R-:W2:Y:S02]  /*0710*/  LD.E R4, desc[UR32][R4.64] ;  /* 0x0000002004047980 */ /* 0x000ea4000c101900 */
[----:B--2---:R-:W-:Y:S01]  /*0720*/  R2UR UR19, R4 ;  /* 0x00000000041372ca */ /* 0x004fe200000e0000 */
[----:B------:R-:W-:-:S14]  /*0730*/  BRA `(.L_x_4) ;  /* 0x0000000000247947 */ /* 0x000fdc0003800000 */
.L_x_3:
[----:B------:R-:W-:Y:S02]  /*0740*/  ULDC.64 UR6, c[0x0][0x588] ;  /* 0x0001620000067ab9 */ /* 0x000fe40000000a00 */
[----:B------:R-:W-:-:S04]  /*0750*/  ISETP.NE.U32.AND P0, PT, RZ, UR6, PT ;  /* 0x00000006ff007c0c */ /* 0x000fc8000bf05070 */
[----:B------:R-:W-:-:S13]  /*0760*/  ISETP.NE.AND.EX P0, PT, RZ, UR7, PT, P0 ;  /* 0x00000007ff007c0c */ /* 0x000fda000bf05300 */
[----:B------:R-:W-:Y:S05]  /*0770*/  @!P0 BRA `(.L_x_5) ;  /* 0x0000000000108947 */ /* 0x000fea0003800000 */
[----:B------:R-:W0:Y:S02]  /*0780*/  LDC.64 R4, c[0x0][0x588] ;  /* 0x00016200ff047b82 */ /* 0x000e240000000a00 */
[----:B0-----:R-:W2:Y:S02]  /*0790*/  LDG.E R4, desc[UR32][R4.64] ;  /* 0x0000002004047981 */ /* 0x001ea4000c1e1900 */
[----:B--2---:R-:W-:Y:S01]  /*07a0*/  R2UR UR19, R4 ;  /* 0x00000000041372ca */ /* 0x004fe200000e0000 */
[----:B------:R-:W-:-:S14]  /*07b0*/  BRA `(.L_x_4) ;  /* 0x0000000000047947 */ /* 0x000fdc0003800000 */
.L_x_5:
[----:B------:R-:W-:-:S05]  /*07c0*/  ULDC UR19, c[0x0][0x580] ;  /* 0x0001600000137ab9 */ /* 0x000fca0000000800 */
.L_x_4:
[----:B------:R-:W-:Y:S02]  /*07d0*/  ULDC.64 UR6, c[0x0][0x5a0] ;  /* 0x0001680000067ab9 */ /* 0x000fe40000000a00 */
[----:B------:R-:W-:-:S04]  /*07e0*/  ISETP.NE.U32.AND P0, PT, RZ, UR6, PT ;  /* 0x00000006ff007c0c */ /* 0x000fc8000bf05070 */
[----:B------:R-:W-:-:S13]  /*07f0*/  ISETP.NE.AND.EX P0, PT, RZ, UR7, PT, P0 ;  /* 0x00000007ff007c0c */ /* 0x000fda000bf05300 */
[----:B------:R-:W-:Y:S05]  /*0800*/  @!P0 BRA `(.L_x_6) ;  /* 0x0000000000208947 */ /* 0x000fea0003800000 */
        /* <DEDUP_REMOVED lines=8> */
.L_x_6:
        /* <DEDUP_REMOVED lines=8> */
.L_x_8:
[----:B------:R-:W-:-:S05]  /*0910*/  ULDC UR18, c[0x0][0x584] ;  /* 0x0001610000127ab9 */ /* 0x000fca0000000800 */
.L_x_7:
[----:B------:R-:W0:Y:S01]  /*0920*/  LDC R0, c[0x0][0x65c] ;  /* 0x00019700ff007b82 */ /* 0x000e220000000800 */
[----:B------:R-:W1:Y:S01]  /*0930*/  S2R R12, SR_CTAID.Y ;  /* 0x00000000000c7919 */ /* 0x000e620000002600 */
[----:B------:R-:W-:Y:S01]  /*0940*/  IMAD.MOV.U32 R5, RZ, RZ, RZ ;  /* 0x000000ffff057224 */ /* 0x000fe200078e00ff */
[----:B------:R-:W-:Y:S01]  /*0950*/  UISETP.NE.AND UP0, UPT, UR16, 0x2, UPT ;  /* 0x000000021000788c */ /* 0x000fe2000bf05270 */
[----:B------:R-:W2:Y:S01]  /*0960*/  S2R R4, SR_CTAID.X ;  /* 0x0000000000047919 */ /* 0x000ea20000002500 */
[----:B------:R-:W-:Y:S01]  /*0970*/  ULDC UR9, c[0x0][0x28c] ;  /* 0x0000a30000097ab9 */ /* 0x000fe20000000800 */
[----:B------:R-:W-:Y:S01]  /*0980*/  UMOV UR17, URZ ;  /* 0x0000003f00117c82 */ /* 0x000fe20008000000 */
[----:B------:R-:W-:Y:S02]  /*0990*/  UIADD3 UR9, UR9, 0xff, URZ ;  /* 0x000000ff09097890 */ /* 0x000fe4000fffe03f */
[----:B------:R-:W-:Y:S01]  /*09a0*/  PLOP3.LUT P0, PT, PT, PT, UP0, 0x80, 0x0 ;  /* 0x000000000000781c */ /* 0x000fe20003f0f008 */
[----:B------:R-:W-:Y:S01]  /*09b0*/  UMOV UR4, URZ ;  /* 0x0000003f00047c82 */ /* 0x000fe20008000000 */
[----:B------:R-:W-:Y:S01]  /*09c0*/  ULDC.64 UR12, c[0x0][0x650] ;  /* 0x00019400000c7ab9 */ /* 0x000fe20000000a00 */
[----:B------:R-:W-:-:S04]  /*09d0*/  USHF.R.S32.HI UR10, URZ, 0x1f, UR9 ;  /* 0x0000001f3f0a7899 */ /* 0x000fc80008011409 */
[----:B------:R-:W-:Y:S01]  /*09e0*/  ULEA.HI UR10, UR10, UR9, URZ, 0x8 ;  /* 0x000000090a0a7291 */ /* 0x000fe2000f8f403f */
[----:B0-----:R-:W-:-:S13]  /*09f0*/  ISETP.NE.AND P3, PT, R0, 0x1, PT ;  /* 0x000000010000780c */ /* 0x001fda0003f65270 */
[----:B------:R-:W2:Y:S01]  /*0a00*/  @P3 LDC R9, c[0x0][0x10] ;  /* 0x00000400ff093b82 */ /* 0x000ea20000000800 */
[----:B-1----:R-:W-:Y:S02]  /*0a10*/  @P3 IMAD.MOV.U32 R6, RZ, RZ, R12 ;  /* 0x000000ffff063224 */ /* 0x002fe400078e000c */
[----:B------:R-:W-:-:S05]  /*0a20*/  @P3 IMAD.MOV.U32 R7, RZ, RZ, RZ ;  /* 0x000000ffff073224 */ /* 0x000fca00078e00ff */
[----:B------:R-:W0:Y:S01]  /*0a30*/  @!P3 LDC R11, c[0x0][0xc] ;  /* 0x00000300ff0bbb82 */ /* 0x000e220000000800 */
[----:B------:R-:W-:Y:S01]  /*0a40*/  ULDC UR6, c[0x0][0xc] ;  /* 0x0000030000067ab9 */ /* 0x000fe20000000800 */
[----:B------:R-:W-:Y:S01]  /*0a50*/  ULDC UR7, c[0x0][0x10] ;  /* 0x0000040000077ab9 */ /* 0x000fe20000000800 */
[----:B------:R-:W-:Y:S01]  /*0a60*/  ULDC UR9, c[0x0][0x14] ;  /* 0x0000050000097ab9 */ /* 0x000fe20000000800 */
[----:B------:R-:W-:-:S04]  /*0a70*/  UIMAD.WIDE.U32 UR6, UR6, UR7, URZ ;  /* 0x00000007060672a5 */ /* 0x000fc8000f8e003f */
[----:B------:R-:W-:Y:S02]  /*0a80*/  UIMAD.WIDE.U32 UR30, UR6, UR9, URZ ;  /* 0x00000009061e72a5 */ /* 0x000fe4000f8e003f */
[----:B------:R-:W-:Y:S02]  /*0a90*/  UIMAD UR7, UR7, UR9, URZ ;  /* 0x00000009070772a4 */ /* 0x000fe4000f8e023f */
[----:B------:R-:W-:Y:S02]  /*0aa0*/  USHF.R.S32.HI UR6, URZ, 0x8, UR10 ;  /* 0x000000083f067899 */ /* 0x000fe4000801140a */
[----:B------:R-:W-:Y:S01]  /*0ab0*/  UIADD3 UR7, UR31, UR7, URZ ;  /* 0x000000071f077290 */ /* 0x000fe2000fffe03f */
[----:B--2---:R-:W-:-:S04]  /*0ac0*/  @P3 IMAD.WIDE.U32 R8, R4, R9, R6 ;  /* 0x0000000904083225 */ /* 0x004fc800078e0006 */
[----:B------:R-:W-:Y:S02]  /*0ad0*/  @P3 IMAD.MOV.U32 R13, RZ, RZ, R8 ;  /* 0x000000ffff0d3224 */ /* 0x000fe400078e0008 */
[----:B0-----:R-:W-:-:S04]  /*0ae0*/  @!P3 IMAD.WIDE.U32 R6, R11, R12, R4 ;  /* 0x0000000c0b06b225 */ /* 0x001fc800078e0004 */
[----:B------:R-:W-:Y:S02]  /*0af0*/  @P3 IMAD.MOV.U32 R11, RZ, RZ, RZ ;  /* 0x000000ffff0b3224 */ /* 0x000fe400078e00ff */
[----:B------:R-:W-:Y:S02]  /*0b00*/  @!P3 IMAD.MOV.U32 R13, RZ, RZ, R6 ;  /* 0x000000ffff0db224 */ /* 0x000fe400078e0006 */
[----:B------:R-:W-:Y:S02]  /*0b10*/  @P3 IMAD.IADD R10, R9, 0x1, R11 ;  /* 0x00000001090a3824 */ /* 0x000fe400078e020b */
[----:B------:R-:W-:Y:S01]  /*0b20*/  @!P3 IMAD.MOV.U32 R10, RZ, RZ, R7 ;  /* 0x000000ffff0ab224 */ /* 0x000fe200078e0007 */
[----:B------:R0:W-:Y:S01]  /*0b30*/  STL [R1+0x8], R13 ;  /* 0x0000080d01007387 */ /* 0x0001e20000100800 */
[----:B------:R-:W-:Y:S02]  /*0b40*/  IMAD.MOV.U32 R18, RZ, RZ, R13 ;  /* 0x000000ffff127224 */ /* 0x000fe400078e000d */
[----:B------:R-:W-:Y:S01]  /*0b50*/  IMAD.MOV.U32 R19, RZ, RZ, R10 ;  /* 0x000000ffff137224 */ /* 0x000fe200078e000a */
[----:B------:R0:W-:Y:S01]  /*0b60*/  STL [R1+0x4], R10 ;  /* 0x0000040a01007387 */ /* 0x0001e20000100800 */
[----:B------:R-:W-:Y:S05]  /*0b70*/  @P0 BRA `(.L_x_9) ;  /* 0x0000000000280947 */ /* 0x000fea0003800000 */
[----:B------:R-:W-:Y:S01]  /*0b80*/  IADD3 R18, P0, R18, UR30, RZ ;  /* 0x0000001e12127c10 */ /* 0x000fe2000ff1e0ff */
[----:B------:R-:W-:Y:S02]  /*0b90*/  UISETP.GE.U32.AND UP0, UPT, UR6, 0x3, UPT ;  /* 0x000000030600788c */ /* 0x000fe4000bf06070 */
[----:B------:R-:W-:Y:S01]  /*0ba0*/  UIMAD.WIDE.U32 UR10, UR6, -0x55555555, URZ ;  /* 0xaaaaaaab060a78a5 */ /* 0x000fe2000f8e003f */
[----:B------:R-:W-:Y:S01]  /*0bb0*/  IADD3.X R19, R19, UR7, RZ, P0, !PT ;  /* 0x0000000713137c10 */ /* 0x000fe200087fe4ff */
[----:B------:R1:W-:Y:S01]  /*0bc0*/  STL [R1+0x8], R18 ;  /* 0x0000081201007387 */ /* 0x0003e20000100800 */
[----:B------:R-:W-:Y:S01]  /*0bd0*/  UMOV UR4, URZ ;  /* 0x0000003f00047c82 */ /* 0x000fe20008000000 */
[----:B------:R-:W-:Y:S02]  /*0be0*/  USHF.R.U32.HI UR10, URZ, 0x1, UR11 ;  /* 0x000000013f0a7899 */ /* 0x000fe4000801160b */
[----:B------:R1:W-:Y:S02]  /*0bf0*/  STL [R1+0x4], R19 ;  /* 0x0000041301007387 */ /* 0x0003e40000100800 */
[----:B------:R-:W-:-:S02]  /*0c00*/  UIMAD UR17, UR10, -0x3, UR6 ;  /* 0xfffffffd0a1178a4 */ /* 0x000fc4000f8e0206 */
[----:B------:R-:W-:-:S12]  /*0c10*/  @UP0 ULOP3.LUT UR4, UR10, 0x1, URZ, 0xc0, !UPT ;  /* 0x000000010a040892 */ /* 0x000fd8000f8ec03f */
.L_x_9:
[----:B------:R-:W-:Y:S01]  /*0c20*/  IMAD.MOV.U32 R8, RZ, RZ, -0x1 ;  /* 0xffffffffff087424 */ /* 0x000fe200078e00ff */
[----:B------:R-:W-:Y:S01]  /*0c30*/  ISETP.GE.U32.AND P0, PT, R18, UR12, PT ;  /* 0x0000000c12007c0c */ /* 0x000fe2000bf06070 */
[----:B------:R-:W-:Y:S01]  /*0c40*/  IMAD.MOV.U32 R6, RZ, RZ, -0x1 ;  /* 0xffffffffff067424 */ /* 0x000fe200078e00ff */
[----:B------:R-:W-:Y:S01]  /*0c50*/  PRMT R0, RZ, 0x7610, R0 ;  /* 0x00007610ff007816 */ /* 0x000fe20000000000 */
[----:B------:R-:W-:Y:S01]  /*0c60*/  IMAD.MOV.U32 R7, RZ, RZ, -0x1 ;  /* 0xffffffffff077424 */ /* 0x000fe200078e00ff */
[----:B------:R2:W-:Y:S01]  /*0c70*/  STL [R1+0xc], R8 ;  /* 0x00000c0801007387 */ /* 0x0005e20000100800 */
[----:B------:R-:W-:-:S03]  /*0c80*/  ISETP.GE.U32.AND.EX P0, PT, R19, UR13, PT, P0 ;  /* 0x0000000d13007c0c */ /* 0x000fc6000bf06100 */
[----:B------:R2:W-:Y:S04]  /*0c90*/  STL [R1], R6 ;  /* 0x0000000601007387 */ /* 0x0005e80000100800 */
[----:B------:R2:W-:Y:S06]  /*0ca0*/  STL [R1+0x10], R7 ;  /* 0x0000100701007387 */ /* 0x0005ec0000100800 */
[----:B------:R-:W-:Y:S05]  /*0cb0*/  @P0 BRA `(.L_x_10) ;  /* 0x0000000400680947 */ /* 0x000fea0003800000 */
[----:B------:R-:W3:Y:S01]  /*0cc0*/  LDC.64 R14, c[0x0][0x628] ;  /* 0x00018a00ff0e7b82 */ /* 0x000ee20000000a00 */
[----:B--2---:R-:W-:Y:S02]  /*0cd0*/  IMAD.MOV.U32 R6, RZ, RZ, R18 ;  /* 0x000000ffff067224 */ /* 0x004fe400078e0012 */
[----:B------:R-:W-:-:S05]  /*0ce0*/  IMAD.MOV.U32 R7, RZ, RZ, R19 ;  /* 0x000000ffff077224 */ /* 0x000fca00078e0013 */
[----:B------:R-:W2:Y:S08]  /*0cf0*/  LDC R0, c[0x0][0x630] ;  /* 0x00018c00ff007b82 */ /* 0x000eb00000000800 */
[----:B------:R-:W4:Y:S01]  /*0d00*/  LDC.64 R16, c[0x0][0x620] ;  /* 0x00018800ff107b82 */ /* 0x000f220000000a00 */
[----:B---3--:R-:W-:-:S04]  /*0d10*/  ISETP.NE.U32.AND P0, PT, R14, RZ, PT ;  /* 0x000000ff0e00720c */ /* 0x008fc80003f05070 */
[----:B------:R-:W-:-:S13]  /*0d20*/  ISETP.NE.AND.EX P0, PT, R15, RZ, PT, P0 ;  /* 0x000000ff0f00720c */ /* 0x000fda0003f05300 */
[----:B--2-4-:R-:W-:Y:S05]  /*0d30*/  @!P0 BRA `(.L_x_11) ;  /* 0x0000000000288947 */ /* 0x014fea0003800000 */
[----:B------:R-:W2:Y:S02]  /*0d40*/  LDC R11, c[0x0][0x634] ;  /* 0x00018d00ff0b7b82 */ /* 0x000ea40000000800 */
[----:B--2---:R-:W-:-:S05]  /*0d50*/  IADD3 R11, P0, R18, R11, RZ ;  /* 0x0000000b120b7210 */ /* 0x004fca0007f1e0ff */
[----:B0-----:R-:W-:-:S04]  /*0d60*/  IMAD.X R13, RZ, RZ, R19, P0 ;  /* 0x000000ffff0d7224 */ /* 0x001fc800000e0613 */
[----:B------:R-:W-:-:S04]  /*0d70*/  IMAD.WIDE.U32 R6, R13, R14, RZ ;  /* 0x0000000e0d067225 */ /* 0x000fc800078e00ff */
[----:B------:R-:W-:-:S04]  /*0d80*/  IMAD.WIDE.U32 R8, P0, R11, R15, R6 ;  /* 0x0000000f0b087225 */ /* 0x000fc80007800006 */
[----:B------:R-:W-:-:S04]  /*0d90*/  IMAD.WIDE.U32 R6, R11, R14, RZ ;  /* 0x0000000e0b067225 */ /* 0x000fc800078e00ff */
[----:B------:R-:W-:Y:S01]  /*0da0*/  IMAD.X R11, RZ, RZ, RZ, P0 ;  /* 0x000000ffff0b7224 */ /* 0x000fe200000e06ff */
[----:B------:R-:W-:Y:S01]  /*0db0*/  IADD3 RZ, P0, R7, R8, RZ ;  /* 0x0000000807ff7210 */ /* 0x000fe20007f1e0ff */
[----:B------:R-:W-:-:S04]  /*0dc0*/  IMAD.MOV.U32 R10, RZ, RZ, R9 ;  /* 0x000000ffff0a7224 */ /* 0x000fc800078e0009 */
[----:B------:R-:W-:-:S08]  /*0dd0*/  IMAD.WIDE.U32.X R6, R13, R15, R10, P0 ;  /* 0x0000000f0d067225 */ /* 0x000fd000000e040a */
.L_x_11:
[-CC-:B------:R-:W-:Y:S01]  /*0de0*/  SHF.R.U64 R25, R6, R0.reuse, R7.reuse ;  /* 0x0000000006197219 */ /* 0x180fe20000001207 */
[----:B0-----:R-:W0:Y:S01]  /*0df0*/  LDC R10, c[0x0][0x618] ;  /* 0x00018600ff0a7b82 */ /* 0x001e220000000800 */
[----:B------:R-:W-:Y:S01]  /*0e00*/  SHF.R.U32.HI R5, RZ, R0, R7 ;  /* 0x00000000ff057219 */ /* 0x000fe20000011607 */
[----:B------:R-:W-:Y:S01]  /*0e10*/  IMAD.MOV.U32 R6, RZ, RZ, R18 ;  /* 0x000000ffff067224 */ /* 0x000fe200078e0012 */
[----:B------:R-:W-:Y:S01]  /*0e20*/  IADD3 R9, P0, RZ, -R25, RZ ;  /* 0x80000019ff097210 */ /* 0x000fe20007f1e0ff */
[----:B------:R-:W-:Y:S01]  /*0e30*/  IMAD.MOV.U32 R7, RZ, RZ, R19 ;  /* 0x000000ffff077224 */ /* 0x000fe200078e0013 */
[----:B------:R-:W-:Y:S01]  /*0e40*/  I2FP.F32.U32 R0, R4 ;  /* 0x0000000400007245 */ /* 0x000fe20000201000 */
[----:B------:R-:W-:Y:S02]  /*0e50*/  ULDC UR9, c[0x0][0x150] ;  /* 0x0000540000097ab9 */ /* 0x000fe40000000800 */
[----:B------:R-:W2:Y:S01]  /*0e60*/  LDC.64 R22, c[0x0][0x640] ;  /* 0x00019000ff167b82 */ /* 0x000ea20000000a00 */
[----:B------:R-:W-:-:S02]  /*0e70*/  IMAD.X R11, RZ, RZ, ~R5, P0 ;  /* 0x000000ffff0b7224 */ /* 0x000fc400000e0e05 */
[----:B------:R-:W-:Y:S01]  /*0e80*/  FMUL R0, R0, UR9 ;  /* 0x0000000900007c20 */ /* 0x000fe20008400000 */
[----:B------:R-:W-:Y:S01]  /*0e90*/  IMAD.WIDE.U32 R6, R9, R16, R6 ;  /* 0x0000001009067225 */ /* 0x000fe200078e0006 */
[----:B------:R-:W-:-:S03]  /*0ea0*/  ULDC UR9, c[0x0][0x154] ;  /* 0x0000550000097ab9 */ /* 0x000fc60000000800 */
[----:B------:R-:W-:Y:S01]  /*0eb0*/  IMAD R8, R11, R16, RZ ;  /* 0x000000100b087224 */ /* 0x000fe200078e02ff */
[----:B------:R-:W3:Y:S01]  /*0ec0*/  LDC R5, c[0x0][0x144] ;  /* 0x00005100ff057b82 */ /* 0x000ee20000000800 */
[----:B------:R-:W4:Y:S02]  /*0ed0*/  F2I.U32.TRUNC.NTZ R0, R0 ;  /* 0x0000000000007305 */ /* 0x000f24000020f000 */
[----:B------:R-:W-:-:S04]  /*0ee0*/  IMAD R9, R9, R17, R8 ;  /* 0x0000001109097224 */ /* 0x000fc800078e0208 */
[----:B------:R-:W-:Y:S01]  /*0ef0*/  IMAD.IADD R7, R7, 0x1, R9 ;  /* 0x0000000107077824 */ /* 0x000fe200078e0209 */
[----:B------:R-:W5:Y:S01]  /*0f00*/  LDC R16, c[0x0][0x608] ;  /* 0x00018200ff107b82 */ /* 0x000f620000000800 */
[----:B------:R-:W-:-:S03]  /*0f10*/  IMAD.MOV.U32 R9, RZ, RZ, -0x1 ;  /* 0xffffffffff097424 */ /* 0x000fc600078e00ff */
[--C-:B0-----:R-:W-:Y:S02]  /*0f20*/  SHF.R.U64 R14, R6, R10, R7.reuse ;  /* 0x0000000a060e7219 */ /* 0x101fe40000001207 */
[----:B------:R-:W-:Y:S02]  /*0f30*/  I2FP.F32.U32 R6, R12 ;  /* 0x0000000c00067245 */ /* 0x000fe40000201000 */
[----:B------:R-:W0:Y:S01]  /*0f40*/  LDC R20, c[0x0][0x658] ;  /* 0x00019600ff147b82 */ /* 0x000e220000000800 */
[----:B--2---:R-:W-:Y:S01]  /*0f50*/  ISETP.NE.U32.AND P0, PT, R22, RZ, PT ;  /* 0x000000ff1600720c */ /* 0x004fe20003f05070 */
[----:B----4-:R-:W-:Y:S02]  /*0f60*/  IMAD.MOV R8, RZ, RZ, -R0 ;  /* 0x000000ffff087224 */ /* 0x010fe400078e0a00 */
[----:B------:R-:W-:Y:S01]  /*0f70*/  FMUL R6, R6, UR9 ;  /* 0x0000000906067c20 */ /* 0x000fe20008400000 */
[----:B------:R-:W-:Y:S02]  /*0f80*/  SHF.R.U32.HI R7, RZ, R10, R7 ;  /* 0x0000000aff077219 */ /* 0x000fe40000011607 */
[----:B------:R-:W-:Y:S01]  /*0f90*/  ISETP.NE.AND.EX P0, PT, R23, RZ, PT, P0 ;  /* 0x000000ff1700720c */ /* 0x000fe20003f05300 */
[----:B------:R2:W4:Y:S01]  /*0fa0*/  F2I.U32.TRUNC.NTZ R13, R6 ;  /* 0x00000006000d7305 */ /* 0x000522000020f000 */
[----:B------:R-:W2:Y:S01]  /*0fb0*/  LDC R15, c[0x0][0x148] ;  /* 0x00005200ff0f7b82 */ /* 0x000ea20000000800 */
[----:B---3--:R-:W-:-:S07]  /*0fc0*/  IMAD R0, R5, R8, R4 ;  /* 0x0000000805007224 */ /* 0x008fce00078e0204 */
[----:B-1----:R-:W1:Y:S01]  /*0fd0*/  LDC R18, c[0x0][0x600] ;  /* 0x00018000ff127b82 */ /* 0x002e620000000800 */
[-CC-:B-----5:R-:W-:Y:S02]  /*0fe0*/  SHF.R.U64 R26, R14, R16.reuse, R7.reuse ;  /* 0x000000100e1a7219 */ /* 0x1a0fe40000001207 */
[----:B------:R-:W-:Y:S01]  /*0ff0*/  SHF.R.U32.HI R5, RZ, R16, R7 ;  /* 0x00000010ff057219 */ /* 0x000fe20000011607 */
[----:B------:R-:W-:-:S04]  /*1000*/  IMAD.MOV.U32 R7, RZ, RZ, 0x1 ;  /* 0x00000001ff077424 */ /* 0x000fc800078e00ff */
[----:B------:R-:W3:Y:S01]  /*1010*/  LDC R19, c[0x0][0x648] ;  /* 0x00019200ff137b82 */ /* 0x000ee20000000800 */
[-C--:B0-----:R-:W-:Y:S02]  /*1020*/  SHF.L.U32 R4, R9, R20.reuse, RZ ;  /* 0x0000001409047219 */ /* 0x081fe400000006ff */
[--C-:B------:R-:W-:Y:S02]  /*1030*/  SHF.R.U64 R16, R26, R20, R5.reuse ;  /* 0x000000141a107219 */ /* 0x100fe40000001205 */
[----:B------:R-:W-:Y:S02]  /*1040*/  LOP3.LUT R11, RZ, R4, RZ, 0x33, !PT ;  /* 0x00000004ff0b7212 */ /* 0x000fe400078e33ff */
[-C--:B------:R-:W-:Y:S01]  /*1050*/  SHF.R.U32.HI R5, RZ, R20.reuse, R5 ;  /* 0x00000014ff057219 */ /* 0x080fe20000011605 */
[----:B------:R-:W0:Y:S01]  /*1060*/  LDC R21, c[0x0][0x638] ;  /* 0x00018e00ff157b82 */ /* 0x000e220000000800 */
[----:B------:R-:W-:Y:S01]  /*1070*/  SHF.L.U32 R10, R7, R20, RZ ;  /* 0x00000014070a7219 */ /* 0x000fe200000006ff */
[----:B------:R-:W-:-:S06]  /*1080*/  IMAD.MOV.U32 R4, RZ, RZ, R16 ;  /* 0x000000ffff047224 */ /* 0x000fcc00078e0010 */
[----:B------:R-:W0:Y:S01]  /*1090*/  LDC R24, c[0x0][0x610] ;  /* 0x00018400ff187b82 */ /* 0x000e220000000800 */
[----:B--2-4-:R-:W-:Y:S05]  /*10a0*/  @!P0 BRA `(.L_x_12) ;  /* 0x0000000000288947 */ /* 0x014fea0003800000 */
[----:B------:R-:W2:Y:S02]  /*10b0*/  LDC R9, c[0x0][0x64c] ;  /* 0x00019300ff097b82 */ /* 0x000ea40000000800 */
[----:B--2---:R-:W-:-:S05]  /*10c0*/  IADD3 R9, P0, R16, R9, RZ ;  /* 0x0000000910097210 */ /* 0x004fca0007f1e0ff */
[----:B------:R-:W-:-:S04]  /*10d0*/  IMAD.X R17, RZ, RZ, R5, P0 ;  /* 0x000000ffff117224 */ /* 0x000fc800000e0605 */
[----:B------:R-:W-:-:S04]  /*10e0*/  IMAD.WIDE.U32 R4, R17, R22, RZ ;  /* 0x0000001611047225 */ /* 0x000fc800078e00ff */
[----:B------:R-:W-:-:S04]  /*10f0*/  IMAD.WIDE.U32 R6, P0, R9, R23, R4 ;  /* 0x0000001709067225 */ /* 0x000fc80007800004 */
[----:B------:R-:W-:-:S04]  /*1100*/  IMAD.WIDE.U32 R4, R9, R22, RZ ;  /* 0x0000001609047225 */ /* 0x000fc800078e00ff */
[----:B------:R-:W-:Y:S01]  /*1110*/  IMAD.X R9, RZ, RZ, RZ, P0 ;  /* 0x000000ffff097224 */ /* 0x000fe200000e06ff */
[----:B------:R-:W-:Y:S01]  /*1120*/  IADD3 RZ, P0, R5, R6, RZ ;  /* 0x0000000605ff7210 */ /* 0x000fe20007f1e0ff */
[----:B------:R-:W-:-:S04]  /*1130*/  IMAD.MOV.U32 R8, RZ, RZ, R7 ;  /* 0x000000ffff087224 */ /* 0x000fc800078e0007 */
[----:B------:R-:W-:-:S08]  /*1140*/  IMAD.WIDE.U32.X R4, R17, R23, R8, P0 ;  /* 0x0000001711047225 */ /* 0x000fd000000e0408 */
.L_x_12:
[----:B---3--:R-:W-:Y:S01]  /*1150*/  SHF.R.U64 R4, R4, R19, R5 ;  /* 0x0000001304047219 */ /* 0x008fe20000001205 */
[----:B-1----:R-:W-:Y:S01]  /*1160*/  VIADD R5, R18, 0xffffffff ;  /* 0xffffffff12057836 */ /* 0x002fe20000000000 */
[----:B------:R-:W-:Y:S01]  /*1170*/  LOP3.LUT R11, R26, R11, RZ, 0xc0, !PT ;  /* 0x0000000b1a0b7212 */ /* 0x000fe200078ec0ff */
[----:B------:R-:W-:Y:S02]  /*1180*/  IMAD.MOV R13, RZ, RZ, -R13 ;  /* 0x000000ffff0d7224 */ /* 0x000fe400078e0a0d */
[----:B------:R-:W-:Y:S01]  /*1190*/  IMAD.MOV R6, RZ, RZ, -R4 ;  /* 0x000000ffff067224 */ /* 0x000fe200078e0a04 */
[----:B------:R-:W-:Y:S01]  /*11a0*/  LOP3.LUT R14, R14, R5, RZ, 0xc0, !PT ;  /* 0x000000050e0e7212 */ /* 0x000fe200078ec0ff */
[----:B------:R-:W-:Y:S02]  /*11b0*/  @P3 IMAD R0, R15, R13, R12 ;  /* 0x0000000d0f003224 */ /* 0x000fe400078e020c */
[----:B------:R-:W-:Y:S02]  /*11c0*/  IMAD R11, R10, R4, R11 ;  /* 0x000000040a0b7224 */ /* 0x000fe400078e020b */
[----:B0-----:R-:W-:-:S02]  /*11d0*/  IMAD R5, R6, R21, R16 ;  /* 0x0000001506057224 */ /* 0x001fc400078e0210 */
[----:B------:R-:W-:Y:S02]  /*11e0*/  IMAD R4, R11, R24, R0 ;  /* 0x000000180b047224 */ /* 0x000fe400078e0200 */
[----:B------:R-:W-:Y:S02]  /*11f0*/  IMAD R5, R5, R18, R14 ;  /* 0x0000001205057224 */ /* 0x000fe400078e020e */
[----:B------:R-:W-:-:S03]  /*1200*/  IMAD.MOV.U32 R0, RZ, RZ, 0x1 ;  /* 0x00000001ff007424 */ /* 0x000fc600078e00ff */
[----:B------:R-:W-:Y:S02]  /*1210*/  SEL R6, R5, R4, !P3 ;  /* 0x0000000405067207 */ /* 0x000fe40005800000 */
[----:B------:R-:W-:-:S03]  /*1220*/  SEL R4, R4, R5, !P3 ;  /* 0x0000000504047207 */ /* 0x000fc60005800000 */
[----:B------:R3:W-:Y:S04]  /*1230*/  STL [R1+0x10], R6 ;  /* 0x0000100601007387 */ /* 0x0007e80000100800 */
[----:B------:R3:W-:Y:S04]  /*1240*/  STL [R1], R25 ;  /* 0x0000001901007387 */ /* 0x0007e80000100800 */
[----:B------:R3:W-:Y:S02]  /*1250*/  STL [R1+0xc], R4 ;  /* 0x00000c0401007387 */ /* 0x0007e40000100800 */
.L_x_10:
[----:B------:R-:W-:Y:S05]  /*1260*/  @!P1 BRA `(.L_x_13) ;  /* 0x000000d000b09947 */ /* 0x000fea0003800000 */
[----:B------:R-:W-:-:S06]  /*1270*/  UISETP.GT.U32.AND UP0, UPT, UR15, 0x1, UPT ;  /* 0x000000010f00788c */ /* 0x000fcc000bf04070 */
[----:B------:R-:W-:-:S13]  /*1280*/  PLOP3.LUT P0, PT, PT, PT, UP0, 0x80, 0x0 ;  /* 0x000000000000781c */ /* 0x000fda0003f0f008 */
[----:B------:R-:W-:Y:S05]  /*1290*/  @P0 EXIT ;  /* 0x000000000000094d */ /* 0x000fea0003800000 */
.L_x_14:
[----:B------:R-:W-:-:S08]  /*12a0*/  NOP ;  /* 0x0000000000007918 */ /* 0x000fd00000000000 */
[----:B------:R-:W4:Y:S02]  /*12b0*/  USETMAXREG.TRY_ALLOC.CTAPOOL UP0, 0xe8 ;  /* 0x000000e8000079c8 */ /* 0x000f240008000600 */
[----:B----4-:R-:W-:-:S13]  /*12c0*/  PLOP3.LUT P0, PT, PT, PT, UP0, 0x80, 0x0 ;  /* 0x000000000000781c */ /* 0x010fda0003f0f008 */
[----:B------:R-:W-:Y:S05]  /*12d0*/  @!P0 BRA `(.L_x_14) ;  /* 0xfffffffc00f08947 */ /* 0x000fea000383ffff */
[----:B------:R-:W-:-:S13]  /*12e0*/  LOP3.LUT P0, RZ, R0, 0xff, RZ, 0xc0, !PT ;  /* 0x000000ff00ff7812 */ /* 0x000fda000780c0ff */
[----:B------:R-:W-:Y:S05]  /*12f0*/  @!P0 EXIT ;  /* 0x000000000000894d */ /* 0x000fea0003800000 */
[----:B------:R-:W-:Y:S01]  /*1300*/  SHF.R.S32.HI R3, RZ, 0x1f, R2 ;  /* 0x0000001fff037819 */ /* 0x000fe20000011402 */
[----:B------:R-:W4:Y:S01]  /*1310*/  S2UR UR11, SR_CgaCtaId ;  /* 0x00000000000b79c3 */ /* 0x000f220000008800 */
[----:B------:R-:W-:Y:S02]  /*1320*/  UIADD3 UR15, UR14, -0x1, URZ ;  /* 0xffffffff0e0f7890 */ /* 0x000fe4000fffe03f */
[CC--:B------:R-:W-:Y:S01]  /*1330*/  LEA.HI R0, R3.reuse, R2.reuse, RZ, 0x2 ;  /* 0x0000000203007211 */ /* 0x0c0fe200078f10ff */
[----:B------:R-:W-:Y:S01]  /*1340*/  UMOV UR10, 0x400 ;  /* 0x00000400000a7882 */ /* 0x000fe20000000000 */
[----:B------:R-:W-:Y:S01]  /*1350*/  LEA.HI R3, R3, R2, RZ, 0x5 ;  /* 0x0000000203037211 */ /* 0x000fe200078f28ff */
[----:B------:R-:W-:Y:S01]  /*1360*/  UISETP.LT.AND UP0, UPT, UR6, 0x1, UPT ;  /* 0x000000010600788c */ /* 0x000fe2000bf01270 */
[--C-:B------:R-:W-:Y:S01]  /*1370*/  SHF.R.S32.HI R228, RZ, 0x2, R0.reuse ;  /* 0x00000002ffe47819 */ /* 0x100fe20000011400 */
[----:B------:R-:W-:Y:S01]  /*1380*/  USHF.L.U32 UR13, UR15, 0x3, URZ ;  /* 0x000000030f0d7899 */ /* 0x000fe2000800063f */
[----:B------:R-:W-:Y:S01]  /*1390*/  SHF.R.S32.HI R5, RZ, 0x1f, R0 ;  /* 0x0000001fff057819 */ /* 0x000fe20000011400 */
[----:B------:R-:W-:-:S02]  /*13a0*/  USEL UR12, UR6, 0x1, UP0 ;  /* 0x00000001060c7887 */ /* 0x000fc40008000000 */
[----:B------:R-:W-:Y:S01]  /*13b0*/  ULOP3.LUT UR16, UR13, 0x8, URZ, 0xc0, !UPT ;  /* 0x000000080d107892 */ /* 0x000fe2000f8ec03f */
[----:B------:R-:W-:Y:S01]  /*13c0*/  LEA.HI R5, R5, R228, RZ, 0x3 ;  /* 0x000000e405057211 */ /* 0x000fe200078f18ff */
[----:B------:R-:W-:Y:S01]  /*13d0*/  ULDC UR20, c[0x0][0x284] ;  /* 0x0000a10000147ab9 */ /* 0x000fe20000000800 */
[----:B------:R-:W-:Y:S02]  /*13e0*/  UISETP.NE.AND UP0, UPT, UR15, URZ, UPT ;  /* 0x0000003f0f00728c */ /* 0x000fe4000bf05270 */
[----:B------:R-:W-:Y:S01]  /*13f0*/  LOP3.LUT R5, R5, 0xfffffff8, RZ, 0xc0, !PT ;  /* 0xfffffff805057812 */ /* 0x000fe200078ec0ff */
[----:B------:R-:W-:Y:S02]  /*1400*/  ULOP3.LUT UR15, UR16, 0x8, URZ, 0x3c, !UPT ;  /* 0x00000008100f7892 */ /* 0x000fe4000f8e3c3f */
[----:B------:R-:W-:Y:S02]  /*1410*/  ULOP3.LUT UR8, UR5, 0x1, URZ, 0xfc, !UPT ;  /* 0x0000000105087892 */ /* 0x000fe4000f8efc3f */
[----:B------:R-:W-:Y:S01]  /*1420*/  IMAD.IADD R228, R228, 0x1, -R5 ;  /* 0x00000001e4e47824 */ /* 0x000fe200078e0a05 */
[----:B------:R-:W-:Y:S01]  /*1430*/  SHF.R.S32.HI R5, RZ, 0x5, R3 ;  /* 0x00000005ff057819 */ /* 0x000fe20000011403 */
[----:B----4-:R-:W-:Y:S01]  /*1440*/  ULEA UR10, UR11, UR10, 0x18 ;  /* 0x0000000a0b0a7291 */ /* 0x010fe2000f8ec03f */
[----:B------:R-:W-:Y:S01]  /*1450*/  LOP3.LUT R3, R0, 0xfffffffc, RZ, 0xc0, !PT ;  /* 0xfffffffc00037812 */ /* 0x000fe200078ec0ff */
[----:B------:R-:W-:Y:S01]  /*1460*/  USHF.L.U32 UR9, UR6, 0x1, URZ ;  /* 0x0000000106097899 */ /* 0x000fe2000800063f */
[--C-:B------:R-:W-:Y:S01]  /*1470*/  SHF.R.S32.HI R229, RZ, 0x1f, R228.reuse ;  /* 0x0000001fffe57819 */ /* 0x100fe200000114e4 */
[C-C-:B------:R-:W-:Y:S01]  /*1480*/  IMAD R227, R5.reuse, -0x10, -R228.reuse ;  /* 0xfffffff005e37824 */ /* 0x140fe200078e0ae4 */
[----:B------:R-:W-:Y:S01]  /*1490*/  UIADD3 UR11, UR10, 0x40, URZ ;  /* 0x000000400a0b7890 */ /* 0x000fe2000fffe03f */
[----:B------:R-:W-:Y:S01]  /*14a0*/  IMAD.IADD R226, R2, 0x1, -R3 ;  /* 0x0000000102e27824 */ /* 0x000fe200078e0a03 */
[----:B------:R-:W-:Y:S01]  /*14b0*/  UIADD3 UR12, -UR12, UR6, URZ ;  /* 0x000000060c0c7290 */ /* 0x000fe2000fffe13f */
[----:B------:R-:W-:Y:S01]  /*14c0*/  IMAD.WIDE R228, R5, 0x10, R228 ;  /* 0x0000001005e47825 */ /* 0x000fe200078e02e4 */
[----:B------:R-:W-:-:S02]  /*14d0*/  USEL UR13, URZ, 0x1, UP0 ;  /* 0x000000013f0d7887 */ /* 0x000fc40008000000 */
[----:B------:R-:W-:Y:S01]  /*14e0*/  ULEA UR14, UR14, UR11, 0x3 ;  /* 0x0000000b0e0e7291 */ /* 0x000fe2000f8e183f */
[----:B------:R-:W-:Y:S01]  /*14f0*/  VIADD R227, R227, UR20 ;  /* 0x00000014e3e37c36 */ /* 0x000fe20008000000 */
[----:B------:R-:W-:-:S12]  /*1500*/  ULOP3.LUT UR16, UR16, 0x18, URZ, 0x3c, !UPT ;  /* 0x0000001810107892 */ /* 0x000fd8000f8e3c3f */
.L_x_265:
[----:B------:R-:W-:Y:S01]  /*1510*/  IMAD.U32 R0, RZ, RZ, UR13 ;  /* 0x0000000dff007e24 */ /* 0x000fe2000f8e00ff */
[----:B0-2---:R-:W4:Y:S01]  /*1520*/  LDC R2, c[0x0][0x28c] ;  /* 0x0000a300ff027b82 */ /* 0x005f220000000800 */
[----:B------:R-:W-:Y:S01]  /*1530*/  UMOV UR24, URZ ;  /* 0x0000003f00187c82 */ /* 0x000fe20008000000 */
[----:B------:R-:W-:Y:S02]  /*1540*/  UMOV UR29, UR17 ;  /* 0x00000011001d7c82 */ /* 0x000fe40008000000 */
[----:B------:R-:W-:-:S04]  /*1550*/  SHF.L.U32 R0, R0, 0x1f, RZ ;  /* 0x0000001f00007819 */ /* 0x000fc800000006ff */
[----:B------:R-:W5:Y:S01]  /*1560*/  SYNCS.PHASECHK.TRANS64.TRYWAIT P0, [UR14+-0x8], R0 ;  /* 0xfffff800ff0075a7 */ /* 0x000f62000800014e */
[----:B----4-:R-:W-:Y:S01]  /*1570*/  ISETP.GE.AND P1, PT, R2, 0x1, PT ;  /* 0x000000010200780c */ /* 0x010fe20003f26270 */
[----:B-1-3-5:R-:W-:-:S12]  /*1580*/  @!P0 BRA `(.L_x_15) ;  /* 0x000000e000148947 */ /* 0x02afd80003800000 */
.L_x_286:
[----:B------:R-:W-:Y:S01]  /*1590*/  UMOV UR28, UR4 ;  /* 0x00000004001c7c82 */ /* 0x000fe20008000000 */
[----:B------:R-:W-:Y:S01]  /*15a0*/  UMOV UR20, URZ ;  /* 0x0000003f00147c82 */ /* 0x000fe20008000000 */
[----:B------:R-:W-:Y:S01]  /*15b0*/  UMOV UR21, URZ ;  /* 0x0000003f00157c82 */ /* 0x000fe20008000000 */
[----:B------:R-:W-:Y:S01]  /*15c0*/  IMAD.MOV.U32 R224, RZ, RZ, RZ ;  /* 0x000000ffffe07224 */ /* 0x000fe200078e00ff */
[----:B----4-:R-:W-:Y:S01]  /*15d0*/  CS2R R2, SRZ ;  /* 0x0000000000027805 */ /* 0x010fe2000001ff00 */
[----:B------:R-:W-:Y:S01]  /*15e0*/  IMAD.MOV.U32 R0, RZ, RZ, RZ ;  /* 0x000000ffff007224 */ /* 0x000fe200078e00ff */
[----:B---3--:R-:W-:Y:S02]  /*15f0*/  CS2R R4, SRZ ;  /* 0x0000000000047805 */ /* 0x008fe4000001ff00 */
[----:B--2---:R-:W-:Y:S02]  /*1600*/  CS2R R6, SRZ ;  /* 0x0000000000067805 */ /* 0x004fe4000001ff00 */
[----:B------:R-:W-:-:S02]  /*1610*/  CS2R R8, SRZ ;  /* 0x0000000000087805 */ /* 0x000fc4000001ff00 */
[----:B0-----:R-:W-:Y:S02]  /*1620*/  CS2R R10, SRZ ;  /* 0x00000000000a7805 */ /* 0x001fe4000001ff00 */
[----:B------:R-:W-:Y:S02]  /*1630*/  CS2R R12, SRZ ;  /* 0x00000000000c7805 */ /* 0x000fe4000001ff00 */
[----:B------:R-:W-:Y:S02]  /*1640*/  CS2R R14, SRZ ;  /* 0x00000000000e7805 */ /* 0x000fe4000001ff00 */
[----:B------:R-:W-:Y:S02]  /*1650*/  CS2R R16, SRZ ;  /* 0x0000000000107805 */ /* 0x000fe4000001ff00 */
[----:B-1----:R-:W-:Y:S02]  /*1660*/  CS2R R18, SRZ ;  /* 0x0000000000127805 */ /* 0x002fe4000001ff00 */
[----:B------:R-:W-:-:S02]  /*1670*/  CS2R R20, SRZ ;  /* 0x0000000000147805 */ /* 0x000fc4000001ff00 */
[----:B------:R-:W-:Y:S02]  /*1680*/  CS2R R22, SRZ ;  /* 0x0000000000167805 */ /* 0x000fe4000001ff00 */
[----:B------:R-:W-:Y:S02]  /*1690*/  CS2R R136, SRZ ;  /* 0x0000000000887805 */ /* 0x000fe4000001ff00 */
[----:B------:R-:W-:Y:S02]  /*16a0*/  CS2R R138, SRZ ;  /* 0x00000000008a7805 */ /* 0x000fe4000001ff00 */
[----:B------:R-:W-:Y:S02]  /*16b0*/  CS2R R140, SRZ ;  /* 0x00000000008c7805 */ /* 0x000fe4000001ff00 */
[----:B------:R-:W-:Y:S02]  /*16c0*/  CS2R R142, SRZ ;  /* 0x00000000008e7805 */ /* 0x000fe4000001ff00 */
        /* <DEDUP_REMOVED lines=95> */
[----:B------:R-:W-:Y:S01]  /*1cc0*/  CS2R R38, SRZ ;  /* 0x0000000000267805 */ /* 0x000fe2000001ff00 */
[----:B------:R-:W-:Y:S06]  /*1cd0*/  @!P1 BRA `(.L_x_16) ;  /* 0x0000001800dc9947 */ /* 0x000fec0003800000 */
[----:B------:R-:W-:-:S06]  /*1ce0*/  UISETP.NE.AND UP0, UPT, UR8, 0x3, UPT ;  /* 0x000000030800788c */ /* 0x000fcc000bf05270 */
[----:B------:R-:W-:-:S13]  /*1cf0*/  PLOP3.LUT P1, PT, PT, PT, UP0, 0x80, 0x0 ;  /* 0x000000000000781c */ /* 0x000fda0003f2f008 */
[----:B------:R-:W-:Y:S05]  /*1d00*/  @!P1 BRA `(.L_x_17) ;  /* 0x0000000000049947 */ /* 0x000fea0003800000 */
[----:B------:R-:W-:Y:S01]  /*1d10*/  BPT.TRAP 0x1 ;  /* 0x000000040000795c */ /* 0x000fe20000300000 */
.L_x_17:
[----:B------:R-:W-:Y:S01]  /*1d20*/  ULEA UR20, UR17, UR10, 0x3 ;  /* 0x0000000a11147291 */ /* 0x000fe2000f8e183f */
[----:B------:R-:W-:-:S05]  /*1d30*/  IMAD.U32 R0, RZ, RZ, UR4 ;  /* 0x00000004ff007e24 */ /* 0x000fca000f8e00ff */
[----:B------:R-:W-:-:S04]  /*1d40*/  SHF.L.U32 R0, R0, 0x1f, RZ ;  /* 0x0000001f00007819 */ /* 0x000fc800000006ff */
[----:B------:R0:W1:Y:S01]  /*1d50*/  SYNCS.PHASECHK.TRANS64.TRYWAIT P0, [UR20], R0 ;  /* 0x00000000ff0075a7 */ /* 0x0000620008000154 */
[----:B------:R-:W-:Y:S05]  /*1d60*/  @!P1 BRA `(.L_x_18) ;  /* 0x0000000000049947 */ /* 0x000fea0003800000 */
[----:B------:R-:W-:Y:S01]  /*1d70*/  BPT.TRAP 0x1 ;  /* 0x000000040000795c */ /* 0x000fe20000300000 */
.L_x_18:
[----:B-1----:R-:W-:Y:S05]  /*1d80*/  @P0 BRA `(.L_x_19) ;  /* 0x0000000000080947 */ /* 0x002fea0003800000 */
[----:B------:R-:W1:Y:S02]  /*1d90*/  SYNCS.PHASECHK.TRANS64.TRYWAIT P0, [UR20], R0 ;  /* 0x00000000ff0075a7 */ /* 0x000e640008000154 */
[----:B-1----:R-:W-:Y:S05]  /*1da0*/  @!P0 BRA `(.L_x_20) ;  /* 0x000000d800248947 */ /* 0x002fea0003800000 */
.L_x_19:
[----:B------:R-:W-:Y:S01]  /*1db0*/  UIADD3 UR21, UR10, 0x100, URZ ;  /* 0x000001000a157890 */ /* 0x000fe2000fffe03f */
[----:B------:R-:W-:Y:S01]  /*1dc0*/  WARPGROUP.ARRIVE ;  /* 0x00000000000079c5 */ /* 0x000fe20000000000 */
[----:B------:R-:W-:Y:S01]  /*1dd0*/  UIADD3 UR20, UR10, 0xc100, URZ ;  /* 0x0000c1000a147890 */ /* 0x000fe2000fffe03f */
[----:B------:R-:W-:Y:S01]  /*1de0*/  IMAD.MOV.U32 R224, RZ, RZ, RZ ;  /* 0x000000ffffe07224 */ /* 0x000fe200078e00ff */
[----:B------:R-:W-:Y:S01]  /*1df0*/  USHF.R.U32.HI UR21, URZ, 0x4, UR21 ;  /* 0x000000043f157899 */ /* 0x000fe20008011615 */
[----:B01----:R-:W-:Y:S01]  /*1e00*/  IMAD.MOV.U32 R0, RZ, RZ, RZ ;  /* 0x000000ffff007224 */ /* 0x003fe200078e00ff */
[----:B------:R-:W-:Y:S01]  /*1e10*/  USHF.R.U32.HI UR20, URZ, 0x4, UR20 ;  /* 0x000000043f147899 */ /* 0x000fe20008011614 */
[----:B------:R-:W-:Y:S01]  /*1e20*/  CS2R R2, SRZ ;  /* 0x0000000000027805 */ /* 0x000fe2000001ff00 */
[----:B------:R-:W-:Y:S01]  /*1e30*/  ULOP3.LUT UR21, UR21, 0x3fff, URZ, 0xc0, !UPT ;  /* 0x00003fff15157892 */ /* 0x000fe2000f8ec03f */
[----:B------:R-:W-:Y:S01]  /*1e40*/  CS2R R4, SRZ ;  /* 0x0000000000047805 */ /* 0x000fe2000001ff00 */
[----:B------:R-:W-:Y:S01]  /*1e50*/  ULOP3.LUT UR20, UR20, 0x3fff, URZ, 0xc0, !UPT ;  /* 0x00003fff14147892 */ /* 0x000fe2000f8ec03f */
[----:B------:R-:W-:Y:S01]  /*1e60*/  CS2R R6, SRZ ;  /* 0x0000000000067805 */ /* 0x000fe2000001ff00 */
[----:B------:R-:W-:Y:S01]  /*1e70*/  ULOP3.LUT UR21, UR21, 0x10000, URZ, 0xfc, !UPT ;  /* 0x0001000015157892 */ /* 0x000fe2000f8efc3f */
[----:B------:R-:W-:Y:S01]  /*1e80*/  CS2R R8, SRZ ;  /* 0x0000000000087805 */ /* 0x000fe2000001ff00 */
[----:B------:R-:W-:Y:S01]  /*1e90*/  ULOP3.LUT UR20, UR20, 0x10000, URZ, 0xfc, !UPT ;  /* 0x0001000014147892 */ /* 0x000fe2000f8efc3f */
[----:B------:R-:W-:Y:S01]  /*1ea0*/  CS2R R10, SRZ ;  /* 0x00000000000a7805 */ /* 0x000fe2000001ff00 */
[----:B------:R-:W-:Y:S01]  /*1eb0*/  ULEA UR26, UR17, UR21, 0xa ;  /* 0x00000015111a7291 */ /* 0x000fe2000f8e503f */
[----:B------:R-:W-:Y:S01]  /*1ec0*/  CS2R R12, SRZ ;  /* 0x00000000000c7805 */ /* 0x000fe2000001ff00 */
[----:B------:R-:W-:Y:S01]  /*1ed0*/  UIMAD UR25, UR17, 0xe00, UR20 ;  /* 0x00000e00111978a4 */ /* 0x000fe2000f8e0214 */
[----:B------:R-:W-:Y:S01]  /*1ee0*/  CS2R R14, SRZ ;  /* 0x00000000000e7805 */ /* 0x000fe2000001ff00 */
[----:B------:R-:W-:Y:S01]  /*1ef0*/  UMOV UR21, 0x40000040 ;  /* 0x4000004000157882 */ /* 0x000fe20000000000 */
[----:B------:R-:W-:Y:S01]  /*1f00*/  UMOV UR23, 0x40000040 ;  /* 0x4000004000177882 */ /* 0x000fe20000000000 */
[----:B------:R-:W-:Y:S01]  /*1f10*/  UIADD3 UR24, UR25, 0x100, URZ ;  /* 0x0000010019187890 */ /* 0x000fe2000fffe03f */
[----:B------:R-:W-:Y:S01]  /*1f20*/  CS2R R16, SRZ ;  /* 0x0000000000107805 */ /* 0x000fe2000001ff00 */
[----:B------:R-:W-:Y:S01]  /*1f30*/  UMOV UR20, UR26 ;  /* 0x0000001a00147c82 */ /* 0x000fe20008000000 */
[----:B------:R-:W-:Y:S01]  /*1f40*/  UMOV UR22, UR25 ;  /* 0x0000001900167c82 */ /* 0x000fe20008000000 */
[----:B------:R-:W-:Y:S01]  /*1f50*/  UIADD3 UR27, UR25, 0x200, URZ ;  /* 0x00000200191b7890 */ /* 0x000fe2000fffe03f */
[----:B------:R-:W-:Y:S01]  /*1f60*/  QGMMA.64x32x32.F32.E4M3.E4M3 R120, gdesc[UR20], RZ, !UPT ;  /* 0x00600000147879f3 */ /* 0x000fe2000c7008ff */
[----:B------:R-:W-:Y:S01]  /*1f70*/  UMOV UR23, 0x40000040 ;  /* 0x4000004000177882 */ /* 0x000fe20000000000 */
        /* <DEDUP_REMOVED lines=23> */
[----:B------:R-:W-:Y:S01]  /*20f0*/  UIADD3 UR20, UR26, 0x2, URZ ;  /* 0x000000021a147890 */ /* 0x000fe2000fffe03f */
[----:B------:R-:W-:Y:S01]  /*2100*/  CS2R R18, SRZ ;  /* 0x0000000000127805 */ /* 0x000fe2000001ff00 */
[----:B------:R-:W-:Y:S01]  /*2110*/  UIADD3 UR22, UR25, 0x2, URZ ;  /* 0x0000000219167890 */ /* 0x000fe2000fffe03f */
[----:B------:R-:W-:Y:S01]  /*2120*/  CS2R R20, SRZ ;  /* 0x0000000000147805 */ /* 0x000fe2000001ff00 */
[----:B------:R-:W-:Y:S01]  /*2130*/  UMOV UR21, 0x40000040 ;  /* 0x4000004000157882 */ /* 0x000fe20000000000 */
[----:B------:R-:W-:Y:S01]  /*2140*/  UMOV UR23, 0x40000040 ;  /* 0x4000004000177882 */ /* 0x000fe20000000000 */
[----:B------:R-:W-:Y:S01]  /*2150*/  UIADD3 UR28, UR25, 0x902, URZ ;  /* 0x00000902191c7890 */ /* 0x000fe2000fffe03f */
        /* <DEDUP_REMOVED lines=27> */
[----:B------:R-:W-:Y:S01]  /*2310*/  CS2R R188, SRZ ;  /* 0x0000000000bc7805 */ /* 0x000fe2000001ff00 */
[----:B------:R-:W-:Y:S01]  /*2320*/  QGMMA.64x32x32.F32.E4M3.E4M3 R120, gdesc[UR20], R120 ;  /* 0x00600000147879f3 */ /* 0x000fe20008700878 */
[----:B------:R-:W-:Y:S01]  /*2330*/  UMOV UR22, UR24 ;  /* 0x0000001800167c82 */ /* 0x000fe20008000000 */
[----:B------:R-:W-:Y:S01]  /*2340*/  UMOV UR23, 0x40000040 ;  /* 0x4000004000177882 */ /* 0x000fe20000000000 */
[----:B------:R-:W-:Y:S01]  /*2350*/  UIADD3 UR24, UR25, 0x302, URZ ;  /* 0x0000030219187890 */ /* 0x000fe2000fffe03f */
[----:B------:R-:W-:Y:S01]  /*2360*/  QGMMA.64x32x32.F32.E4M3.E4M3 R104, gdesc[UR20], R104 ;  /* 0x00600000146879f3 */ /* 0x000fe20008700868 */
[----:B------:R-:W-:Y:S01]  /*2370*/  UMOV UR22, UR27 ;  /* 0x0000001b00167c82 */ /* 0x000fe20008000000 */
[----:B------:R-:W-:Y:S01]  /*2380*/  UMOV UR23, 0x40000040 ;  /* 0x4000004000177882 */ /* 0x000fe20000000000 */
[----:B------:R-:W-:Y:S01]  /*2390*/  UIADD3 UR27, UR25, 0x402, URZ ;  /* 0x00000402191b7890 */ /* 0x000fe2000fffe03f */
[----:B------:R-:W-:Y:S01]  /*23a0*/  QGMMA.64x32x32.F32.E4M3.E4M3 R88, gdesc[UR20], R88 ;  /* 0x00600000145879f3 */ /* 0x000fe20008700858 */
[----:B------:R-:W-:Y:S01]  /*23b0*/  UMOV UR23, 0x40000040 ;  /* 0x4000004000177882 */ /* 0x000fe20000000000 */
[----:B------:R-:W-:Y:S01]  /*23c0*/  UMOV UR22, UR24 ;  /* 0x0000001800167c82 */ /* 0x000fe20008000000 */
        /* <DEDUP_REMOVED lines=14> */
[----:B------:R-:W-:Y:S01]  /*24b0*/  UIADD3 UR20, UR26, 0x4, URZ ;  /* 0x000000041a147890 */ /* 0x000fe2000fffe03f */
[----:B------:R-:W-:Y:S01]  /*24c0*/  CS2R R190, SRZ ;  /* 0x0000000000be7805 */ /* 0x000fe2000001ff00 */
[----:B------:R-:W-:Y:S01]  /*24d0*/  UIADD3 UR22, UR25, 0x4, URZ ;  /* 0x0000000419167890 */ /* 0x000fe2000fffe03f */
[----:B------:R-:W-:Y:S01]  /*24e0*/  CS2R R192, SRZ ;  /* 0x0000000000c07805 */ /* 0x000fe2000001ff00 */
[----:B------:R-:W-:Y:S01]  /*24f0*/  UMOV UR21, 0x40000040 ;  /* 0x4000004000157882 */ /* 0x000fe20000000000 */
[----:B------:R-:W-:Y:S01]  /*2500*/  UMOV UR23, 0x40000040 ;  /* 0x4000004000177882 */ /* 0x000fe20000000000 */
        /* <DEDUP_REMOVED lines=40> */
[----:B------:R-:W-:-:S02]  /*2790*/  UIADD3 UR20, UR26, 0x6, URZ ;  /* 0x000000061a147890 */ /* 0x000fc4000fffe03f */
[----:B------:R-:W-:Y:S01]  /*27a0*/  UIADD3 UR22, UR25, 0x6, URZ ;  /* 0x0000000619167890 */ /* 0x000fe2000fffe03f */
[----:B------:R-:W-:Y:S01]  /*27b0*/  UMOV UR21, 0x40000040 ;  /* 0x4000004000157882 */ /* 0x000fe20000000000 */
[----:B------:R-:W-:-:S07]  /*27c0*/  UMOV UR23, 0x40000040 ;  /* 0x4000004000177882 */ /* 0x000fce0000000000 */
        /* <DEDUP_REMOVED lines=48> */
[----:B------:R-:W-:Y:S01]  /*2ad0*/  UMOV UR24, 0x8 ;  /* 0x0000000800187882 */ /* 0x000fe20000000000 */
        /* <DEDUP_REMOVED lines=60> */
[----:B------:R-:W-:-:S02]  /*2ea0*/  UMOV UR22, UR28 ;  /* 0x0000001c00167c82 */ /* 0x000fc40008000000 */
[----:B------:R-:W-:Y:S01]  /*2eb0*/  QGMMA.64x32x32.F32.E4M3.E4M3 R24, gdesc[UR20], R24 ;  /* 0x00600000141879f3 */ /* 0x000fe20008700818 */
[----:B------:R-:W-:Y:S02]  /*2ec0*/  UIADD3 UR20, UR26, 0x206, URZ ;  /* 0x000002061a147890 */ /* 0x000fe4000fffe03f */
[----:B------:R-:W-:Y:S02]  /*2ed0*/  UIADD3 UR22, UR25, 0x706, URZ ;  /* 0x0000070619167890 */ /* 0x000fe4000fffe03f */
[----:B------:R-:W-:Y:S01]  /*2ee0*/  UIADD3 UR26, UR25, 0x806, URZ ;  /* 0x00000806191a7890 */ /* 0x000fe2000fffe03f */
[----:B------:R-:W-:Y:S01]  /*2ef0*/  UMOV UR21, 0x40000040 ;  /* 0x4000004000157882 */ /* 0x000fe20000000000 */
[----:B------:R-:W-:-:S05]  /*2f00*/  UMOV UR23, 0x40000040 ;  /* 0x4000004000177882 */ /* 0x000fca0000000000 */
[----:B------:R-:W-:Y:S01]  /*2f10*/  QGMMA.64x32x32.F32.E4M3.E4M3 R120, gdesc[UR20], R120 ;  /* 0x00600000147879f3 */ /* 0x000fe20008700878 */
[----:B------:R-:W-:Y:S01]  /*2f20*/  UMOV UR22, UR26 ;  /* 0x0000001a00167c82 */ /* 0x000fe20008000000 */
[----:B------:R-:W-:Y:S01]  /*2f30*/  UIADD3 UR26, UR25, 0xa06, URZ ;  /* 0x00000a06191a7890 */ /* 0x000fe2000fffe03f */
[----:B------:R-:W-:Y:S02]  /*2f40*/  UMOV UR23, 0x40000040 ;  /* 0x4000004000177882 */ /* 0x000fe40000000000 */
[----:B------:R-:W-:Y:S01]  /*2f50*/  QGMMA.64x32x32.F32.E4M3.E4M3 R104, gdesc[UR20], R104 ;  /* 0x00600000146879f3 */ /* 0x000fe20008700868 */
[----:B------:R-:W-:Y:S01]  /*2f60*/  UMOV UR22, UR27 ;  /* 0x0000001b00167c82 */ /* 0x000fe20008000000 */
[----:B------:R-:W-:Y:S01]  /*2f70*/  UMOV UR23, 0x40000040 ;  /* 0x4000004000177882 */ /* 0x000fe20000000000 */
[----:B------:R-:W-:Y:S01]  /*2f80*/  UIADD3 UR27, UR25, 0xb06, URZ ;  /* 0x00000b06191b7890 */ /* 0x000fe2000fffe03f */
[----:B------:R-:W-:Y:S01]  /*2f90*/  QGMMA.64x32x32.F32.E4M3.E4M3 R88, gdesc[UR20], R88 ;  /* 0x00600000145879f3 */ /* 0x000fe20008700858 */
[----:B------:R-:W-:Y:S01]  /*2fa0*/  UMOV UR22, UR26 ;  /* 0x0000001a00167c82 */ /* 0x000fe20008000000 */
[----:B------:R-:W-:Y:S01]  /*2fb0*/  UIADD3 UR26, UR25, 0xc06, URZ ;  /* 0x00000c06191a7890 */ /* 0x000fe2000fffe03f */
[----:B------:R-:W-:Y:S01]  /*2fc0*/  UMOV UR23, 0x40000040 ;  /* 0x4000004000177882 */ /* 0x000fe20000000000 */
[----:B------:R-:W-:Y:S01]  /*2fd0*/  UIADD3 UR25, UR25, 0xd06, URZ ;  /* 0x00000d0619197890 */ /* 0x000fe2000fffe03f */
[----:B------:R-:W-:Y:S01]  /*2fe0*/  QGMMA.64x32x32.F32.E4M3.E4M3 R72, gdesc[UR20], R72 ;  /* 0x00600000144879f3 */ /* 0x000fe20008700848 */
[----:B------:R-:W-:Y:S01]  /*2ff0*/  UMOV UR22, UR27 ;  /* 0x0000001b00167c82 */ /* 0x000fe20008000000 */
[----:B------:R-:W-:-:S02]  /*3000*/  UMOV UR23, 0x40000040 ;  /* 0x4000004000177882 */ /* 0x000fc40000000000 */
[----:B------:R-:W-:Y:S01]  /*3010*/  QGMMA.64x32x32.F32.E4M3.E4M3 R56, gdesc[UR20], R56 ;  /* 0x00600000143879f3 */ /* 0x000fe20008700838 */
[----:B------:R-:W-:Y:S01]  /*3020*/  UMOV UR22, UR26 ;  /* 0x0000001a00167c82 */ /* 0x000fe20008000000 */
[----:B------:R-:W-:Y:S01]  /*3030*/  UMOV UR23, 0x40000040 ;  /* 0x4000004000177882 */ /* 0x000fe20000000000 */
[----:B------:R-:W-:Y:S01]  /*3040*/  ULDC UR26, c[0x0][0x50c] ;  /* 0x00014300001a7ab9 */ /* 0x000fe20000000800 */
[----:B------:R-:W-:Y:S01]  /*3050*/  QGMMA.64x32x32.F32.E4M3.E4M3 R40, gdesc[UR20], R40 ;  /* 0x00600000142879f3 */ /* 0x000fe20008700828 */
[----:B------:R-:W-:Y:S01]  /*3060*/  UISETP.NE.AND UP0, UPT, UR26, 0x8, UPT ;  /* 0x000000081a00788c */ /* 0x000fe2000bf05270 */
[----:B------:R-:W-:Y:S01]  /*3070*/  UMOV UR22, UR25 ;  /* 0x0000001900167c82 */ /* 0x000fe20008000000 */
[----:B------:R-:W-:Y:S02]  /*3080*/  UMOV UR23, 0x40000040 ;  /* 0x4000004000177882 */ /* 0x000fe40000000000 */
[----:B------:R-:W-:Y:S01]  /*3090*/  QGMMA.64x32x32.F32.E4M3.E4M3 R24, gdesc[UR20], R24, gsb0 ;  /* 0x00600000141879f3 */ /* 0x000fe20008000818 */
[----:B------:R-:W-:-:S06]  /*30a0*/  USEL UR20, URZ, 0x1, UP0 ;  /* 0x000000013f147887 */ /* 0x000fcc0008000000 */
[----:B------:R-:W-:-:S13]  /*30b0*/  ISETP.NE.AND P0, PT, RZ, UR20, PT ;  /* 0x00000014ff007c0c */ /* 0x000fda000bf05270 */
[----:B------:R-:W-:Y:S05]  /*30c0*/  @!P0 BRA `(.L_x_21) ;  /* 0x0000000400c88947 */ /* 0x000fea0003800000 */
[----:B------:R-:W-:Y:S02]  /*30d0*/  WARPGROUP.DEPBAR.LE gsb0, 0x0 ;  /* 0x00008000000079c5 */ /* 0x000fe40000010000 */
[----:B------:R-:W-:-:S01]  /*30e0*/  FADD R223, RZ, R120 ;  /* 0x00000078ffdf7221 */ /* 0x000fc20000000000 */
[----:B------:R-:W-:Y:S01]  /*30f0*/  FADD R222, RZ, R121 ;  /* 0x00000079ffde7221 */ /* 0x000fe20000000000 */
        /* <DEDUP_REMOVED lines=110> */
[----:B------:R-:W-:-:S06]  /*37e0*/  UMOV UR24, URZ ;  /* 0x0000003f00187c82 */ /* 0x000fcc0008000000 */
.L_x_21:
[----:B------:R-:W-:Y:S01]  /*37f0*/  UIADD3 UR29, UR17, 0x1, URZ ;  /* 0x00000001111d7890 */ /* 0x000fe2000fffe03f */
[----:B------:R-:W-:-:S03]  /*3800*/  UMOV UR21, 0x1 ;  /* 0x0000000100157882 */ /* 0x000fc60000000000 */
[----:B------:R-:W-:-:S04]  /*3810*/  UISETP.NE.AND UP0, UPT, UR29, 0x3, UPT ;  /* 0x000000031d00788c */ /* 0x000fc8000bf05270 */
[----:B------:R-:W-:Y:S02]  /*3820*/  USEL UR28, URZ, 0x1, UP0 ;  /* 0x000000013f1c7887 */ /* 0x000fe40008000000 */
[----:B------:R-:W-:Y:S02]  /*3830*/  USEL UR29, UR29, URZ, UP0 ;  /* 0x0000003f1d1d7287 */ /* 0x000fe40008000000 */
[----:B------:R-:W-:-:S12]  /*3840*/  ULOP3.LUT UR28, UR4, UR28, URZ, 0x3c, !UPT ;  /* 0x0000001c041c7292 */ /* 0x000fd8000f8e3c3f */
.L_x_16:
[----:B------:R-:W-:-:S06]  /*3850*/  UISETP.GE.AND UP0, UPT, UR12, 0x1, UPT ;  /* 0x000000010c00788c */ /* 0x000fcc000bf06270 */
[----:B------:R-:W-:-:S13]  /*3860*/  PLOP3.LUT P0, PT, PT, PT, UP0, 0x80, 0x0 ;  /* 0x000000000000781c */ /* 0x000fda0003f0f008 */
[----:B------:R-:W-:Y:S05]  /*3870*/  @!P0 BRA `(.L_x_22) ;  /* 0x0000001800588947 */ /* 0x000fea0003800000 */
[----:B------:R-:W-:Y:S01]  /*3880*/  UMOV UR27, UR12 ;  /* 0x0000000c001b7c82 */ /* 0x000fe20008000000 */
[----:B------:R-:W-:Y:S01]  /*3890*/  UMOV UR26, UR17 ;  /* 0x00000011001a7c82 */ /* 0x000fe20008000000 */
[----:B------:R-:W-:-:S05]  /*38a0*/  ULDC UR25, c[0x0][0x50c] ;  /* 0x0001430000197ab9 */ /* 0x000fca0000000800 */
.L_x_30:
[----:B------:R-:W-:-:S06]  /*38b0*/  UISETP.NE.AND UP0, UPT, UR8, 0x3, UPT ;  /* 0x000000030800788c */ /* 0x000fcc000bf05270 */
[----:B------:R-:W-:-:S13]  /*38c0*/  PLOP3.LUT P1, PT, PT, PT, UP0, 0x80, 0x0 ;  /* 0x000000000000781c */ /* 0x000fda0003f2f008 */
[----:B0----5:R-:W-:Y:S05]  /*38d0*/  @!P1 BRA `(.L_x_23) ;  /* 0x0000000000049947 */ /* 0x021fea0003800000 */
[----:B------:R-:W-:Y:S01]  /*38e0*/  BPT.TRAP 0x1 ;  /* 0x000000040000795c */ /* 0x000fe20000300000 */
.L_x_23:
[----:B------:R-:W-:Y:S01]  /*38f0*/  ULEA UR22, UR29, UR10, 0x3 ;  /* 0x0000000a1d167291 */ /* 0x000fe2000f8e183f */
[----:B------:R-:W-:-:S05]  /*3900*/  IMAD.U32 R225, RZ, RZ, UR28 ;  /* 0x0000001cffe17e24 */ /* 0x000fca000f8e00ff */
[----:B------:R-:W-:-:S04]  /*3910*/  SHF.L.U32 R225, R225, 0x1f, RZ ;  /* 0x0000001fe1e17819 */ /* 0x000fc800000006ff */
[----:B------:R0:W1:Y:S01]  /*3920*/  SYNCS.PHASECHK.TRANS64.TRYWAIT P0, [UR22], R225 ;  /* 0x000000e1ff0075a7 */ /* 0x0000620008000156 */
[----:B------:R-:W-:Y:S05]  /*3930*/  @!P1 BRA `(.L_x_24) ;  /* 0x0000000000049947 */ /* 0x000fea0003800000 */
[----:B------:R-:W-:Y:S01]  /*3940*/  BPT.TRAP 0x1 ;  /* 0x000000040000795c */ /* 0x000fe20000300000 */
.L_x_24:
[----:B-1----:R-:W-:Y:S05]  /*3950*/  @P0 BRA `(.L_x_25) ;  /* 0x0000000000080947 */ /* 0x002fea0003800000 */
[----:B------:R-:W1:Y:S02]  /*3960*/  SYNCS.PHASECHK.TRANS64.TRYWAIT P0, [UR22], R225 ;  /* 0x000000e1ff0075a7 */ /* 0x000e640008000156 */
[----:B-1----:R-:W-:Y:S05]  /*3970*/  @!P0 BRA `(.L_x_26) ;  /* 0x000000bc00488947 */ /* 0x002fea0003800000 */
.L_x_25:
[----:B------:R-:W-:Y:S01]  /*3980*/  UIADD3 UR22, UR10, 0xc100, URZ ;  /* 0x0000c1000a167890 */ /* 0x000fe2000fffe03f */
[----:B------:R-:W-:Y:S01]  /*3990*/  WARPGROUP.ARRIVE ;  /* 0x00000000000079c5 */ /* 0x000fe20000000000 */
[----:B------:R-:W-:Y:S02]  /*39a0*/  UIADD3 UR23, UR10, 0x100, URZ ;  /* 0x000001000a177890 */ /* 0x000fe4000fffe03f */
[----:B------:R-:W-:Y:S02]  /*39b0*/  USHF.R.U32.HI UR22, URZ, 0x4, UR22 ;  /* 0x000000043f167899 */ /* 0x000fe40008011616 */
[----:B------:R-:W-:Y:S02]  /*39c0*/  USHF.R.U32.HI UR23, URZ, 0x4, UR23 ;  /* 0x000000043f177899 */ /* 0x000fe40008011617 */
[----:B------:R-:W-:Y:S02]  /*39d0*/  UISETP.NE.AND UP0, UPT, UR20, URZ, UPT ;  /* 0x0000003f1400728c */ /* 0x000fe4000bf05270 */
[----:B------:R-:W-:-:S02]  /*39e0*/  ULOP3.LUT UR22, UR22, 0x3fff, URZ, 0xc0, !UPT ;  /* 0x00003fff16167892 */ /* 0x000fc4000f8ec03f */
[----:B------:R-:W-:Y:S02]  /*39f0*/  ULOP3.LUT UR23, UR23, 0x3fff, URZ, 0xc0, !UPT ;  /* 0x00003fff17177892 */ /* 0x000fe4000f8ec03f */
[----:B------:R-:W-:Y:S02]  /*3a00*/  USEL UR21, UR21, URZ, !UP0 ;  /* 0x0000003f15157287 */ /* 0x000fe4000c000000 */
[----:B------:R-:W-:Y:S02]  /*3a10*/  ULOP3.LUT UR22, UR22, 0x10000, URZ, 0xfc, !UPT ;  /* 0x0001000016167892 */ /* 0x000fe4000f8efc3f */
[----:B------:R-:W-:Y:S02]  /*3a20*/  ULOP3.LUT UR23, UR23, 0x10000, URZ, 0xfc, !UPT ;  /* 0x0001000017177892 */ /* 0x000fe4000f8efc3f */
[----:B------:R-:W-:Y:S02]  /*3a30*/  UISETP.NE.U32.AND UP0, UPT, UR21, URZ, UPT ;  /* 0x0000003f1500728c */ /* 0x000fe4000bf05070 */
[----:B------:R-:W-:-:S02]  /*3a40*/  UIMAD UR34, UR29, 0xe00, UR22 ;  /* 0x00000e001d2278a4 */ /* 0x000fc4000f8e0216 */
[----:B------:R-:W-:Y:S02]  /*3a50*/  ULEA UR35, UR29, UR23, 0xa ;  /* 0x000000171d237291 */ /* 0x000fe4000f8e503f */
[----:B------:R-:W-:Y:S02]  /*3a60*/  UIADD3 UR36, UR34, 0x100, URZ ;  /* 0x0000010022247890 */ /* 0x000fe4000fffe03f */
[----:B------:R-:W-:Y:S01]  /*3a70*/  UIADD3 UR37, UR34, 0x200, URZ ;  /* 0x0000020022257890 */ /* 0x000fe2000fffe03f */
[----:B------:R-:W-:Y:S02]  /*3a80*/  UMOV UR21, 0x40000040 ;  /* 0x4000004000157882 */ /* 0x000fe40000000000 */
[----:B------:R-:W-:Y:S01]  /*3a90*/  UMOV UR20, UR35 ;  /* 0x0000002300147c82 */ /* 0x000fe20008000000 */
[----:B------:R-:W-:Y:S01]  /*3aa0*/  UMOV UR22, UR34 ;  /* 0x0000002200167c82 */ /* 0x000fe20008000000 */
[----:B------:R-:W-:Y:S01]  /*3ab0*/  UMOV UR23, 0x40000040 ;  /* 0x4000004000177882 */ /* 0x000fe20000000000 */
[----:B------:R-:W-:Y:S01]  /*3ac0*/  UIADD3 UR38, UR34, 0x300, URZ ;  /* 0x0000030022267890 */ /* 0x000fe2000fffe03f */
[----:B------:R-:W-:Y:S01]  /*3ad0*/  QGMMA.64x32x32.F32.E4M3.E4M3 R120, gdesc[UR20], R120, UP0 ;  /* 0x00600000147879f3 */ /* 0x000fe2000bf00878 */
        /* <DEDUP_REMOVED lines=24> */
[----:B------:R-:W-:-:S02]  /*3c60*/  UIADD3 UR20, UR35, 0x2, URZ ;  /* 0x0000000223147890 */ /* 0x000fc4000fffe03f */
[----:B------:R-:W-:Y:S01]  /*3c70*/  UIADD3 UR22, UR34, 0x2, URZ ;  /* 0x0000000222167890 */ /* 0x000fe2000fffe03f */
[----:B------:R-:W-:Y:S01]  /*3c80*/  UMOV UR21, 0x40000040 ;  /* 0x4000004000157882 */ /* 0x000fe20000000000 */
[----:B------:R-:W-:Y:S01]  /*3c90*/  UMOV UR23, 0x40000040 ;  /* 0x4000004000177882 */ /* 0x000fe20000000000 */
[----:B------:R-:W-:-:S04]  /*3ca0*/  UIADD3 UR24, UR24, 0x8, URZ ;  /* 0x0000000818187890 */ /* 0x000fc8000fffe03f */
[----:B------:R-:W-:Y:S02]  /*3cb0*/  UISETP.NE.AND UP0, UPT, UR24, UR25, UPT ;  /* 0x000000191800728c */ /* 0x000fe4000bf05270 */
        /* <DEDUP_REMOVED lines=167> */
[----:B------:R-:W-:-:S02]  /*4730*/  UMOV UR23, 0x40000040 ;  /* 0x4000004000177882 */ /* 0x000fc40000000000 */
        /* <DEDUP_REMOVED lines=22> */
[----:B------:R-:W-:Y:S01]  /*48a0*/  UMOV UR22, UR36 ;  /* 0x0000002400167c82 */ /* 0x000fe20008000000 */
[----:B------:R-:W-:Y:S02]  /*48b0*/  UMOV UR23, 0x40000040 ;  /* 0x4000004000177882 */ /* 0x000fe40000000000 */
[----:B------:R-:W-:Y:S01]  /*48c0*/  QGMMA.64x32x32.F32.E4M3.E4M3 R40, gdesc[UR20], R40 ;  /* 0x00600000142879f3 */ /* 0x000fe20008700828 */
[----:B------:R-:W-:Y:S01]  /*48d0*/  UMOV UR22, UR34 ;  /* 0x0000002200167c82 */ /* 0x000fe20008000000 */
[----:B------:R-:W-:Y:S02]  /*48e0*/  UMOV UR23, 0x40000040 ;  /* 0x4000004000177882 */ /* 0x000fe40000000000 */
[----:B------:R-:W-:Y:S01]  /*48f0*/  QGMMA.64x32x32.F32.E4M3.E4M3 R24, gdesc[UR20], R24, gsb0 ;  /* 0x00600000141879f3 */ /* 0x000fe20008000818 */
[----:B------:R-:W-:-:S06]  /*4900*/  USEL UR20, URZ, 0x1, UP0 ;  /* 0x000000013f147887 */ /* 0x000fcc0008000000 */
[----:B------:R-:W-:Y:S01]  /*4910*/  ISETP.NE.AND P0, PT, RZ, UR20, PT ;  /* 0x00000014ff007c0c */ /* 0x000fe2000bf05270 */
[----:B------:R-:W-:-:S12]  /*4920*/  WARPGROUP.DEPBAR.LE gsb0, 0x1 ;  /* 0x00008000000079c5 */ /* 0x000fd80000010100 */
[----:B------:R-:W-:Y:S05]  /*4930*/  @!P0 BRA `(.L_x_27) ;  /* 0x0000000400c88947 */ /* 0x000fea0003800000 */
[----:B------:R-:W-:Y:S02]  /*4940*/  WARPGROUP.DEPBAR.LE gsb0, 0x0 ;  /* 0x00008000000079c5 */ /* 0x000fe40000010000 */
[----:B------:R-:W-:-:S01]  /*4950*/  FADD R223, R120, R223 ;  /* 0x000000df78df7221 */ /* 0x000fc20000000000 */
[----:B------:R-:W-:Y:S01]  /*4960*/  FADD R222, R121, R222 ;  /* 0x000000de79de7221 */ /* 0x000fe20000000000 */
        /* <DEDUP_REMOVED lines=108> */
[----:B-----5:R-:W-:-:S01]  /*5030*/  FADD R0, R38, R0 ;  /* 0x0000000026007221 */ /* 0x020fc20000000000 */
[----:B------:R-:W-:Y:S01]  /*5040*/  FADD R224, R224, R39 ;  /* 0x00000027e0e07221 */ /* 0x000fe20000000000 */
[----:B------:R-:W-:-:S06]  /*5050*/  UMOV UR24, URZ ;  /* 0x0000003f00187c82 */ /* 0x000fcc0008000000 */
.L_x_27:
[----:B------:R-:W-:Y:S05]  /*5060*/  @!P1 BRA `(.L_x_28) ;  /* 0x0000000000049947 */ /* 0x000fea0003800000 */
[----:B------:R-:W-:Y:S01]  /*5070*/  BPT.TRAP 0x1 ;  /* 0x000000040000795c */ /* 0x000fe20000300000 */
.L_x_28:
[----:B------:R-:W-:Y:S02]  /*5080*/  UISETP.GT.U32.AND UP0, UPT, UR5, 0x1, UPT ;  /* 0x000000010500788c */ /* 0x000fe4000bf04070 */
[----:B------:R-:W-:-:S04]  /*5090*/  ULEA UR21, UR26, UR10, 0x3 ;  /* 0x0000000a1a157291 */ /* 0x000fc8000f8e183f */
[----:B------:R-:W-:Y:S01]  /*50a0*/  UIADD3 UR21, UR21, 0x18, URZ ;  /* 0x0000001815157890 */ /* 0x000fe2000fffe03f */
[----:B------:R-:W-:-:S03]  /*50b0*/  PLOP3.LUT P0, PT, PT, PT, UP0, 0x80, 0x0 ;  /* 0x000000000000781c */ /* 0x000fc60003f0f008 */
[----:B------:R-:W-:-:S09]  /*50c0*/  UPRMT UR21, URZ, 0x654, UR21 ;  /* 0x000006543f157896 */ /* 0x000fd20008000015 */
[----:B------:R-:W-:Y:S01]  /*50d0*/  SYNCS.ARRIVE.TRANS64.RED.A1T0 RZ, [UR21], RZ ;  /* 0x000000ffffff79a7 */ /* 0x000fe20008100415 */
[----:B------:R-:W-:Y:S05]  /*50e0*/  @P0 BRA `(.L_x_29) ;  /* 0x0000000000040947 */ /* 0x000fea0003800000 */
[----:B------:R-:W-:Y:S01]  /*50f0*/  BPT.TRAP 0x1 ;  /* 0x000000040000795c */ /* 0x000fe20000300000 */
.L_x_29:
[----:B------:R-:W-:Y:S02]  /*5100*/  UISETP.GT.AND UP2, UPT, UR27, 0x1, UPT ;  /* 0x000000011b00788c */ /* 0x000fe4000bf44270 */
[----:B------:R-:W-:Y:S02]  /*5110*/  UIADD3 UR29, UR29, 0x1, URZ ;  /* 0x000000011d1d7890 */ /* 0x000fe4000fffe03f */
[----:B------:R-:W-:Y:S02]  /*5120*/  UIADD3 UR26, UR26, 0x1, URZ ;  /* 0x000000011a1a7890 */ /* 0x000fe4000fffe03f */
[----:B------:R-:W-:Y:S01]  /*5130*/  PLOP3.LUT P0, PT, PT, PT, UP2, 0x80, 0x0 ;  /* 0x000000000000781c */ /* 0x000fe20003f0f028 */
[----:B------:R-:W-:Y:S02]  /*5140*/  UISETP.NE.AND UP0, UPT, UR29, 0x3, UPT ;  /* 0x000000031d00788c */ /* 0x000fe4000bf05270 */
[----:B------:R-:W-:Y:S02]  /*5150*/  UIADD3 UR22, UR27, -0x1, URZ ;  /* 0xffffffff1b167890 */ /* 0x000fe4000fffe03f */
[----:B------:R-:W-:-:S02]  /*5160*/  USEL UR21, URZ, 0x1, UP0 ;  /* 0x000000013f157887 */ /* 0x000fc40008000000 */
[----:B------:R-:W-:Y:S02]  /*5170*/  UISETP.NE.AND UP1, UPT, UR26, 0x3, UPT ;  /* 0x000000031a00788c */ /* 0x000fe4000bf25270 */
[----:B------:R-:W-:Y:S02]  /*5180*/  ULOP3.LUT UR28, UR28, UR21, URZ, 0x3c, !UPT ;  /* 0x000000151c1c7292 */ /* 0x000fe4000f8e3c3f */
[----:B------:R-:W-:Y:S02]  /*5190*/  USEL UR29, UR29, URZ, UP0 ;  /* 0x0000003f1d1d7287 */ /* 0x000fe40008000000 */
[----:B------:R-:W-:Y:S01]  /*51a0*/  USEL UR26, UR26, URZ, UP1 ;  /* 0x0000003f1a1a7287 */ /* 0x000fe20008800000 */
[----:B------:R-:W-:Y:S01]  /*51b0*/  UMOV UR21, 0x1 ;  /* 0x0000000100157882 */ /* 0x000fe20000000000 */
[----:B------:R-:W-:Y:S01]  /*51c0*/  UMOV UR27, UR22 ;  /* 0x00000016001b7c82 */ /* 0x000fe20008000000 */
[----:B------:R-:W-:Y:S09]  /*51d0*/  @P0 BRA `(.L_x_30) ;  /* 0xffffffe400b40947 */ /* 0x000ff2000383ffff */
.L_x_22:
[----:B------:R-:W-:-:S04]  /*51e0*/  UISETP.NE.AND UP0, UPT, UR24, URZ, UPT ;  /* 0x0000003f1800728c */ /* 0x000fc8000bf05270 */
[----:B------:R-:W-:-:S06]  /*51f0*/  USEL UR20, URZ, 0x1, !UP0 ;  /* 0x000000013f147887 */ /* 0x000fcc000c000000 */
[----:B------:R-:W-:-:S13]  /*5200*/  ISETP.NE.AND P0, PT, RZ, UR20, PT ;  /* 0x00000014ff007c0c */ /* 0x000fda000bf05270 */
[----:B------:R-:W-:Y:S05]  /*5210*/  @!P0 BRA `(.L_x_31) ;  /* 0x0000000400c48947 */ /* 0x000fea0003800000 */
[----:B------:R-:W-:Y:S02]  /*5220*/  WARPGROUP.DEPBAR.LE gsb0, 0x0 ;  /* 0x00008000000079c5 */ /* 0x000fe40000010000 */
[----:B------:R-:W-:Y:S01]  /*5230*/  FADD R223, R120, R223 ;  /* 0x000000df78df7221 */ /* 0x000fe20000000000 */
        /* <DEDUP_REMOVED lines=109> */
[----:B-----5:R-:W-:Y:S01]  /*5910*/  FADD R0, R38, R0 ;  /* 0x0000000026007221 */ /* 0x020fe20000000000 */
[----:B------:R-:W-:-:S07]  /*5920*/  FADD R224, R224, R39 ;  /* 0x00000027e0e07221 */ /* 0x000fce0000000000 */
.L_x_31:
[----:B0-----:R-:W-:-:S04]  /*5930*/  IMAD.U32 R225, RZ, RZ, UR15 ;  /* 0x0000000fffe17e24 */ /* 0x001fc8000f8e00ff */
[----:B------:R0:W-:Y:S01]  /*5940*/  SYNCS.ARRIVE.TRANS64.A1T0 RZ, [R225+UR11], RZ ;  /* 0x000000ffe1ff79a7 */ /* 0x0001e2000810000b */
[----:B------:R-:W-:Y:S02]  /*5950*/  WARPGROUP.DEPBAR.LE gsb0, 0x0 ;  /* 0x00008000000079c5 */ /* 0x000fe40000010000 */
[----:B------:R-:W1:Y:S02]  /*5960*/  LDC R24, c[0x0][0x28c] ;  /* 0x0000a300ff187b82 */ /* 0x000e640000000800 */
[----:B-1----:R-:W-:-:S13]  /*5970*/  ISETP.GE.AND P0, PT, R24, 0x1, PT ;  /* 0x000000011800780c */ /* 0x002fda0003f06270 */
[----:B0-----:R-:W-:Y:S05]  /*5980*/  @!P0 BRA `(.L_x_32) ;  /* 0x0000000000408947 */ /* 0x001fea0003800000 */
[----:B------:R-:W-:-:S06]  /*5990*/  UISETP.NE.AND UP0, UPT, UR8, 0x3, UPT ;  /* 0x000000030800788c */ /* 0x000fcc000bf05270 */
[----:B------:R-:W-:-:S13]  /*59a0*/  PLOP3.LUT P0, PT, PT, PT, UP0, 0x80, 0x0 ;  /* 0x000000000000781c */ /* 0x000fda0003f0f008 */
[----:B------:R-:W-:Y:S05]  /*59b0*/  @!P0 BRA `(.L_x_33) ;  /* 0x0000000000048947 */ /* 0x000fea0003800000 */
[----:B------:R-:W-:Y:S01]  /*59c0*/  BPT.TRAP 0x1 ;  /* 0x000000040000795c */ /* 0x000fe20000300000 */
.L_x_33:
[----:B------:R-:W-:Y:S02]  /*59d0*/  UIADD3 UR22, UR12, UR17, URZ ;  /* 0x000000110c167290 */ /* 0x000fe4000fffe03f */
[----:B------:R-:W-:Y:S02]  /*59e0*/  UISETP.GT.U32.AND UP0, UPT, UR5, 0x1, UPT ;  /* 0x000000010500788c */ /* 0x000fe4000bf04070 */
[----:B------:R-:W-:-:S04]  /*59f0*/  UIMAD.WIDE.U32 UR20, UR22, -0x55555555, URZ ;  /* 0xaaaaaaab161478a5 */ /* 0x000fc8000f8e003f */
[----:B------:R-:W-:Y:S01]  /*5a00*/  USHF.R.U32.HI UR20, URZ, 0x1, UR21 ;  /* 0x000000013f147899 */ /* 0x000fe20008011615 */
[----:B------:R-:W-:-:S03]  /*5a10*/  PLOP3.LUT P0, PT, PT, PT, UP0, 0x80, 0x0 ;  /* 0x000000000000781c */ /* 0x000fc60003f0f008 */
[----:B------:R-:W-:-:S04]  /*5a20*/  UIMAD UR22, UR20, -0x3, UR22 ;  /* 0xfffffffd141678a4 */ /* 0x000fc8000f8e0216 */
[----:B------:R-:W-:-:S04]  /*5a30*/  ULEA UR22, UR22, UR10, 0x3 ;  /* 0x0000000a16167291 */ /* 0x000fc8000f8e183f */
[----:B------:R-:W-:-:S04]  /*5a40*/  UIADD3 UR22, UR22, 0x18, URZ ;  /* 0x0000001816167890 */ /* 0x000fc8000fffe03f */
[----:B------:R-:W-:-:S09]  /*5a50*/  UPRMT UR22, URZ, 0x654, UR22 ;  /* 0x000006543f167896 */ /* 0x000fd20008000016 */
[----:B------:R-:W-:Y:S01]  /*5a60*/  SYNCS.ARRIVE.TRANS64.RED.A1T0 RZ, [UR22], RZ ;  /* 0x000000ffffff79a7 */ /* 0x000fe20008100416 */
[----:B------:R-:W-:Y:S05]  /*5a70*/  @P0 BRA `(.L_x_32) ;  /* 0x0000000000040947 */ /* 0x000fea0003800000 */
[----:B------:R-:W-:Y:S01]  /*5a80*/  BPT.TRAP 0x1 ;  /* 0x000000040000795c */ /* 0x000fe20000300000 */
.L_x_32:
[----:B------:R-:W-:Y:S01]  /*5a90*/  IMAD.U32 R24, RZ, RZ, UR13 ;  /* 0x0000000dff187e24 */ /* 0x000fe2000f8e00ff */
[----:B------:R-:W-:Y:S01]  /*5aa0*/  UIADD3 UR17, UR9, UR17, URZ ;  /* 0x0000001109117290 */ /* 0x000fe2000fffe03f */
[----:B------:R-:W0:Y:S01]  /*5ab0*/  LDC R35, c[0x0][0x288] ;  /* 0x0000a200ff237b82 */ /* 0x000e220000000800 */
[----:B------:R-:W-:Y:S01]  /*5ac0*/  UISETP.GE.U32.AND UP1, UPT, UR9, 0x3, UPT ;  /* 0x000000030900788c */ /* 0x000fe2000bf26070 */
[----:B------:R-:W-:Y:S01]  /*5ad0*/  IMAD.SHL.U32 R32, R226, 0x2, RZ ;  /* 0x00000002e2207824 */ /* 0x000fe200078e00ff */
[----:B------:R-:W-:Y:S01]  /*5ae0*/  SHF.L.U32 R24, R24, 0x1f, RZ ;  /* 0x0000001f18187819 */ /* 0x000fe200000006ff */
[----:B------:R-:W-:Y:S02]  /*5af0*/  UISETP.GT.U32.AND UP0, UPT, UR17, 0x2, UPT ;  /* 0x000000021100788c */ /* 0x000fe4000bf04070 */
[----:B------:R-:W-:Y:S01]  /*5b00*/  UIMAD.WIDE.U32 UR20, UR17, -0x55555555, URZ ;  /* 0xaaaaaaab111478a5 */ /* 0x000fe2000f8e003f */
[----:B------:R-:W-:Y:S01]  /*5b10*/  SHF.R.S32.HI R33, RZ, 0x1f, R32 ;  /* 0x0000001fff217819 */ /* 0x000fe20000011420 */
[----:B------:R-:W1:Y:S01]  /*5b20*/  SYNCS.PHASECHK.TRANS64.TRYWAIT P0, [UR14+0x8], R24 ;  /* 0x00000818ff0075a7 */ /* 0x000e62000800014e */
[----:B------:R-:W-:-:S02]  /*5b30*/  UISETP.LT.U32.AND UP0, UPT, UR9, 0x3, UP0 ;  /* 0x000000030900788c */ /* 0x000fc40008701070 */
[----:B------:R-:W-:Y:S02]  /*5b40*/  USHF.R.U32.HI UR20, URZ, 0x1, UR21 ;  /* 0x000000013f147899 */ /* 0x000fe40008011615 */
[----:B------:R-:W-:Y:S02]  /*5b50*/  USEL UR22, URZ, 0x1, !UP0 ;  /* 0x000000013f167887 */ /* 0x000fe4000c000000 */
[----:B------:R-:W-:Y:S02]  /*5b60*/  UIMAD UR17, UR20, -0x3, UR17 ;  /* 0xfffffffd141178a4 */ /* 0x000fe4000f8e0211 */
[----:B------:R-:W-:-:S04]  /*5b70*/  ULOP3.LUT UR4, UR4, UR22, URZ, 0x3c, !UPT ;  /* 0x0000001604047292 */ /* 0x000fc8000f8e3c3f */
[----:B------:R-:W-:Y:S01]  /*5b80*/  @UP1 ULOP3.LUT UR4, UR4, 0x1, UR20, 0x78, !UPT ;  /* 0x0000000104041892 */ /* 0x000fe2000f8e7814 */
[----:B01----:R-:W-:Y:S11]  /*5b90*/  @!P0 BRA `(.L_x_34) ;  /* 0x0000009800e08947 */ /* 0x003ff60003800000 */
.L_x_287:
[----:B------:R1:W-:Y:S01]  /*5ba0*/  STL [R1+0x18], R2 ;  /* 0x0000180201007387 */ /* 0x0003e20000100800 */
[----:B------:R-:W-:Y:S01]  /*5bb0*/  ULDC UR22, c[0x0][0x284] ;  /* 0x0000a10000167ab9 */ /* 0x000fe20000000800 */
[----:B------:R-:W-:Y:S02]  /*5bc0*/  ULDC.64 UR20, c[0x0][0x5d0] ;  /* 0x0001740000147ab9 */ /* 0x000fe40000000a00 */
[----:B-1----:R-:W2:Y:S04]  /*5bd0*/  LDL.LU R2, [R1+0x10] ;  /* 0x0000100001027983 */ /* 0x002ea80000300800 */
[----:B-----5:R1:W-:Y:S04]  /*5be0*/  STL [R1+0x14], R0 ;  /* 0x0000140001007387 */ /* 0x0203e80000100800 */
[----:B------:R-:W3:Y:S04]  /*5bf0*/  LDL R225, [R1] ;  /* 0x0000000001e17983 */ /* 0x000ee80000100800 */
[----:B-1----:R-:W4:Y:S01]  /*5c00*/  LDL R0, [R1+0xc] ;  /* 0x00000c0001007983 */ /* 0x002f220000100800 */
[----:B--2---:R-:W-:-:S03]  /*5c10*/  IMAD R36, R2, 0xe0, RZ ;  /* 0x000000e002247824 */ /* 0x004fc600078e02ff */
[----:B------:R1:W5:Y:S01]  /*5c20*/  LDL.LU R2, [R1+0x18] ;  /* 0x0000180001027983 */ /* 0x0003620000300800 */
[----:B----4-:R-:W-:-:S03]  /*5c30*/  IMAD.SHL.U32 R34, R0, 0x40, RZ ;  /* 0x0000004000227824 */ /* 0x010fc600078e00ff */
[----:B------:R1:W5:Y:S02]  /*5c40*/  LDL.LU R0, [R1+0x14] ;  /* 0x0000140001007983 */ /* 0x0003640000300800 */
[----:B------:R-:W-:Y:S02]  /*5c50*/  ISETP.GE.AND P0, PT, R34, UR22, PT ;  /* 0x0000001622007c0c */ /* 0x000fe4000bf06270 */
[----:B---3--:R-:W-:Y:S02]  /*5c60*/  SHF.R.S32.HI R38, RZ, 0x1f, R225 ;  /* 0x0000001fff267819 */ /* 0x008fe400000114e1 */
[----:B------:R-:W-:Y:S01]  /*5c70*/  ISETP.GE.OR P0, PT, R36, R35, P0 ;  /* 0x000000232400720c */ /* 0x000fe20000706670 */
[----:B0-----:R-:W-:-:S04]  /*5c80*/  IMAD.WIDE.U32 R24, R225, UR20, R32 ;  /* 0x00000014e1187c25 */ /* 0x001fc8000f8e0020 */
[----:B------:R-:W-:Y:S01]  /*5c90*/  IMAD R26, R38, UR20, RZ ;  /* 0x00000014261a7c24 */ /* 0x000fe2000f8e02ff */
[----:B------:R-:W-:Y:S02]  /*5ca0*/  SHF.R.S32.HI R37, RZ, 0x1f, R36 ;  /* 0x0000001fff257819 */ /* 0x000fe40000011424 */
[----:B------:R-:W-:Y:S01]  /*5cb0*/  IADD3 R24, P1, R36, R24, RZ ;  /* 0x0000001824187210 */ /* 0x000fe20007f3e0ff */
[----:B------:R-:W-:-:S05]  /*5cc0*/  IMAD R27, R225, UR21, R26 ;  /* 0x00000015e11b7c24 */ /* 0x000fca000f8e021a */
[----:B------:R-:W-:Y:S01]  /*5cd0*/  IADD3.X R25, R37, R25, R27, P1, !PT ;  /* 0x0000001925197210 */ /* 0x000fe20000ffe41b */
[----:B-1----:R-:W-:Y:S06]  /*5ce0*/  @P0 BRA `(.L_x_35) ;  /* 0x0000008000340947 */ /* 0x002fec0003800000 */
[----:B-----5:R0:W-:Y:S01]  /*5cf0*/  STL [R1+0x14], R0 ;  /* 0x0000140001007387 */ /* 0x0201e20000100800 */
[----:B------:R-:W1:Y:S01]  /*5d00*/  LDC.64 R28, c[0x0][0x5c8] ;  /* 0x00017200ff1c7b82 */ /* 0x000e620000000a00 */
[----:B------:R-:W-:Y:S02]  /*5d10*/  ULDC.64 UR20, c[0x0][0x5c0] ;  /* 0x0001700000147ab9 */ /* 0x000fe40000000a00 */
[----:B0-----:R-:W2:Y:S01]  /*5d20*/  LDL.LU R0, [R1+0xc] ;  /* 0x00000c0001007983 */ /* 0x001ea20000300800 */
[----:B------:R-:W-:Y:S01]  /*5d30*/  IMAD R35, R226, -0x2, R35 ;  /* 0xfffffffee2237824 */ /* 0x000fe200078e0223 */
[----:B------:R-:W-:Y:S01]  /*5d40*/  BSSY B0, `(.L_x_35) ;  /* 0x0000807000007945 */ /* 0x000fe20003800000 */
[----:B------:R-:W-:Y:S02]  /*5d50*/  IMAD.IADD R34, R227, 0x1, -R34 ;  /* 0x00000001e3227824 */ /* 0x000fe400078e0a22 */
[----:B--2---:R-:W-:Y:S02]  /*5d60*/  IMAD.WIDE R30, R0, 0x40, R228 ;  /* 0x00000040001e7825 */ /* 0x004fe400078e02e4 */
[----:B------:R0:W5:Y:S02]  /*5d70*/  LDL.LU R0, [R1+0x14] ;  /* 0x0000140001007983 */ /* 0x0001640000300800 */
[----:B-1----:R-:W-:-:S02]  /*5d80*/  IMAD R26, R31, R28, RZ ;  /* 0x0000001c1f1a7224 */ /* 0x002fc400078e02ff */
[----:B------:R-:W-:-:S04]  /*5d90*/  IMAD.WIDE.U32 R24, R30, R28, R24 ;  /* 0x0000001c1e187225 */ /* 0x000fc800078e0018 */
[----:B------:R-:W-:Y:S01]  /*5da0*/  IMAD R27, R30, R29, R26 ;  /* 0x0000001d1e1b7224 */ /* 0x000fe200078e021a */
[----:B------:R-:W-:Y:S01]  /*5db0*/  LEA R26, P0, R28, R24, 0x3 ;  /* 0x000000181c1a7211 */ /* 0x000fe200078018ff */
[----:B------:R-:W-:Y:S01]  /*5dc0*/  IMAD.IADD R35, R35, 0x1, -R36 ;  /* 0x0000000123237824 */ /* 0x000fe200078e0a24 */
[----:B------:R-:W-:Y:S01]  /*5dd0*/  IADD3 R24, P1, R24, UR20, RZ ;  /* 0x0000001418187c10 */ /* 0x000fe2000ff3e0ff */
[----:B------:R-:W-:Y:S01]  /*5de0*/  IMAD.IADD R27, R25, 0x1, R27 ;  /* 0x00000001191b7824 */ /* 0x000fe200078e021b */
[----:B------:R-:W-:-:S04]  /*5df0*/  IADD3 R26, P2, R26, UR20, RZ ;  /* 0x000000141a1a7c10 */ /* 0x000fc8000ff5e0ff */
[----:B------:R-:W-:Y:S02]  /*5e00*/  LEA.HI.X R28, R28, R27, R29, 0x3, P0 ;  /* 0x0000001b1c1c7211 */ /* 0x000fe400000f1c1d */
[----:B------:R-:W-:Y:S02]  /*5e10*/  FSETP.NEU.AND P0, PT, RZ, UR18, PT ;  /* 0x00000012ff007c0b */ /* 0x000fe4000bf0d000 */
[----:B------:R-:W-:Y:S02]  /*5e20*/  IADD3.X R25, R27, UR21, RZ, P1, !PT ;  /* 0x000000151b197c10 */ /* 0x000fe40008ffe4ff */
[----:B------:R-:W-:-:S09]  /*5e30*/  IADD3.X R27, R28, UR21, RZ, P2, !PT ;  /* 0x000000151c1b7c10 */ /* 0x000fd200097fe4ff */
[----:B0-----:R-:W-:Y:S05]  /*5e40*/  @!P0 BRA `(.L_x_36) ;  /* 0x0000005c00f88947 */ /* 0x001fea0003800000 */
[----:B------:R-:W-:Y:S01]  /*5e50*/  ULDC.64 UR20, c[0x0][0x5b8] ;  /* 0x00016e0000147ab9 */ /* 0x000fe20000000a00 */
[----:B------:R-:W-:Y:S01]  /*5e60*/  ULDC.64 UR22, c[0x0][0x5a8] ;  /* 0x00016a0000167ab9 */ /* 0x000fe20000000a00 */
[C---:B------:R-:W-:Y:S01]  /*5e70*/  IMAD.WIDE.U32 R32, R225.reuse, UR20, R32 ;  /* 0x00000014e1207c25 */ /* 0x040fe2000f8e0020 */
[----:B------:R-:W-:Y:S03]  /*5e80*/  BSSY B1, `(.L_x_37) ;  /* 0x0000010000017945 */ /* 0x000fe60003800000 */
[----:B------:R-:W-:Y:S01]  /*5e90*/  IMAD R28, R38, UR20, RZ ;  /* 0x00000014261c7c24 */ /* 0x000fe2000f8e02ff */
[----:B------:R-:W-:Y:S02]  /*5ea0*/  IADD3 R32, P0, R36, R32, RZ ;  /* 0x0000002024207210 */ /* 0x000fe40007f1e0ff */
[----:B------:R-:W-:Y:S01]  /*5eb0*/  PRMT R36, RZ, 0x7610, R36 ;  /* 0x00007610ff247816 */ /* 0x000fe20000000024 */
[----:B------:R-:W-:Y:S01]  /*5ec0*/  IMAD R29, R225, UR21, R28 ;  /* 0x00000015e11d7c24 */ /* 0x000fe2000f8e021c */
[----:B------:R-:W-:-:S04]  /*5ed0*/  ULDC.64 UR20, c[0x0][0x5b0] ;  /* 0x00016c0000147ab9 */ /* 0x000fc80000000a00 */
[----:B------:R-:W-:Y:S01]  /*5ee0*/  IADD3.X R33, R37, R33, R29, P0, !PT ;  /* 0x0000002125217210 */ /* 0x000fe200007fe41d */
[----:B------:R-:W-:Y:S01]  /*5ef0*/  IMAD R37, R31, UR20, RZ ;  /* 0x000000141f257c24 */ /* 0x000fe2000f8e02ff */
[----:B------:R-:W-:Y:S01]  /*5f00*/  ISETP.GE.AND P0, PT, R35, 0x1, PT ;  /* 0x000000012300780c */ /* 0x000fe20003f06270 */
[----:B------:R-:W-:-:S03]  /*5f10*/  IMAD.WIDE.U32 R28, R30, UR20, R32 ;  /* 0x000000141e1c7c25 */ /* 0x000fc6000f8e0020 */
[----:B------:R-:W-:Y:S01]  /*5f20*/  ISETP.LT.OR P4, PT, R34, 0x1, !P0 ;  /* 0x000000012200780c */ /* 0x000fe20004781670 */
[----:B------:R-:W-:Y:S01]  /*5f30*/  IMAD R37, R30, UR21, R37 ;  /* 0x000000151e257c24 */ /* 0x000fe2000f8e0225 */
[----:B------:R-:W-:-:S04]  /*5f40*/  IADD3 R28, P1, R28, UR22, RZ ;  /* 0x000000161c1c7c10 */ /* 0x000fc8000ff3e0ff */
[----:B------:R-:W-:-:S07]  /*5f50*/  IADD3.X R29, R29, UR23, R37, P1, !PT ;  /* 0x000000171d1d7c10 */ /* 0x000fce0008ffe425 */
[----:B------:R-:W-:Y:S05]  /*5f60*/  @P4 BRA `(.L_x_38) ;  /* 0x0000000000044947 */ /* 0x000fea0003800000 */
[----:B------:R0:W5:Y:S02]  /*5f70*/  LDG.E.U8 R36, desc[UR32][R28.64] ;  /* 0x000000201c247981 */ /* 0x000164000c1e1100 */
.L_x_38:
[----:B------:R-:W-:Y:S05]  /*5f80*/  BSYNC B1 ;  /* 0x0000000000017941 */ /* 0x000fea0003800000 */
.L_x_37:
[----:B-----5:R-:W-:Y:S01]  /*5f90*/  LOP3.LUT R36, R36, 0xff, RZ, 0xc0, !PT ;  /* 0x000000ff24247812 */ /* 0x020fe200078ec0ff */
[----:B------:R-:W-:Y:S01]  /*5fa0*/  BSSY B1, `(.L_x_39) ;  /* 0x000000c000017945 */ /* 0x000fe20003800000 */
[----:B------:R-:W-:Y:S02]  /*5fb0*/  ISETP.GE.AND P1, PT, R35, 0x2, PT ;  /* 0x000000022300780c */ /* 0x000fe40003f26270 */
[----:B------:R-:W-:Y:S02]  /*5fc0*/  F2FP.F16.E4M3.UNPACK_B R36, R36 ;  /* 0x00000024ff24723e */ /* 0x000fe400020006ff */
[----:B------:R-:W-:-:S03]  /*5fd0*/  ISETP.LT.OR P2, PT, R34, 0x1, !P1 ;  /* 0x000000012200780c */ /* 0x000fc60004f41670 */
[----:B------:R-:W-:-:S05]  /*5fe0*/  HADD2.F32 R36, -RZ, R36.H0_H0 ;  /* 0x20000024ff247230 */ /* 0x000fca0000004100 */
[----:B------:R-:W-:-:S04]  /*5ff0*/  FMUL R36, R36, UR18 ;  /* 0x0000001224247c20 */ /* 0x000fc80008400000 */
[----:B------:R-:W-:-:S05]  /*6000*/  FFMA R36, R223, UR19, R36 ;  /* 0x00000013df247c23 */ /* 0x000fca0008000024 */
[----:B------:R-:W-:Y:S02]  /*6010*/  F2FP.SATFINITE.E4M3.F32.PACK_AB_MERGE_C R37, RZ, R36, RZ ;  /* 0x00000024ff25723e */ /* 0x000fe400048070ff */
[----:B------:R-:W-:-:S03]  /*6020*/  PRMT R36, RZ, 0x7610, R36 ;  /* 0x00007610ff247816 */ /* 0x000fc60000000024 */
[----:B------:R1:W-:Y:S01]  /*6030*/  @!P4 STG.E.U8 desc[UR32][R24.64], R37 ;  /* 0x000000251800c986 */ /* 0x0003e2000c101120 */
[----:B------:R-:W-:Y:S05]  /*6040*/  @P2 BRA `(.L_x_40) ;  /* 0x0000000000042947 */ /* 0x000fea0003800000 */
[----:B------:R2:W5:Y:S02]  /*6050*/  LDG.E.U8 R36, desc[UR32][R28.64+0x1] ;  /* 0x000001201c247981 */ /* 0x000564000c1e1100 */
.L_x_40:
[----:B------:R-:W-:Y:S05]  /*6060*/  BSYNC B1 ;  /* 0x0000000000017941 */ /* 0x000fea0003800000 */
.L_x_39:
[----:B-----5:R-:W-:Y:S01]  /*6070*/  LOP3.LUT R36, R36, 0xff, RZ, 0xc0, !PT ;  /* 0x000000ff24247812 */ /* 0x020fe200078ec0ff */
[----:B------:R-:W-:Y:S01]  /*6080*/  BSSY B1, `(.L_x_41) ;  /* 0x0000012000017945 */ /* 0x000fe20003800000 */
[----:B-1----:R-:W-:Y:S02]  /*6090*/  IADD3 R37, P4, R30, 0x8, RZ ;  /* 0x000000081e257810 */ /* 0x002fe40007f9e0ff */
[----:B------:R-:W-:Y:S02]  /*60a0*/  F2FP.F16.E4M3.UNPACK_B R36, R36 ;  /* 0x00000024ff24723e */ /* 0x000fe400020006ff */
[----:B------:R-:W-:Y:S01]  /*60b0*/  ISETP.LT.OR P0, PT, R34, 0x9, !P0 ;  /* 0x000000092200780c */ /* 0x000fe20004701670 */
[----:B------:R-:W-:Y:S02]  /*60c0*/  IMAD.X R30, RZ, RZ, R31, P4 ;  /* 0x000000ffff1e7224 */ /* 0x000fe400020e061f */
[----:B------:R-:W-:Y:S02]  /*60d0*/  HADD2.F32 R36, -RZ, R36.H0_H0 ;  /* 0x20000024ff247230 */ /* 0x000fe40000004100 */
[----:B------:R-:W-:-:S02]  /*60e0*/  IMAD R30, R30, UR20, RZ ;  /* 0x000000141e1e7c24 */ /* 0x000fc4000f8e02ff */
[----:B------:R-:W-:-:S04]  /*60f0*/  IMAD.WIDE.U32 R32, R37, UR20, R32 ;  /* 0x0000001425207c25 */ /* 0x000fc8000f8e0020 */
[----:B------:R-:W-:Y:S01]  /*6100*/  FMUL R31, R36, UR18 ;  /* 0x00000012241f7c20 */ /* 0x000fe20008400000 */
[----:B------:R-:W-:-:S03]  /*6110*/  IMAD R37, R37, UR21, R30 ;  /* 0x0000001525257c24 */ /* 0x000fc6000f8e021e */
[----:B------:R-:W-:Y:S01]  /*6120*/  FFMA R31, R222, UR19, R31 ;  /* 0x00000013de1f7c23 */ /* 0x000fe2000800001f */
[----:B------:R-:W-:Y:S02]  /*6130*/  IADD3 R30, P4, R32, UR22, RZ ;  /* 0x00000016201e7c10 */ /* 0x000fe4000ff9e0ff */
[----:B------:R-:W-:Y:S02]  /*6140*/  PRMT R32, RZ, 0x7610, R32 ;  /* 0x00007610ff207816 */ /* 0x000fe40000000020 */
[----:B------:R-:W-:Y:S02]  /*6150*/  F2FP.SATFINITE.E4M3.F32.PACK_AB_MERGE_C R39, RZ, R31, RZ ;  /* 0x0000001fff27723e */ /* 0x000fe400048070ff */
[----:B------:R-:W-:-:S03]  /*6160*/  IADD3.X R31, R33, UR23, R37, P4, !PT ;  /* 0x00000017211f7c10 */ /* 0x000fc6000a7fe425 */
[----:B------:R1:W-:Y:S01]  /*6170*/  @!P2 STG.E.U8 desc[UR32][R24.64+0x1], R39 ;  /* 0x000001271800a986 */ /* 0x0003e2000c101120 */
[----:B------:R-:W-:Y:S05]  /*6180*/  @P0 BRA `(.L_x_42) ;  /* 0x0000000000040947 */ /* 0x000fea0003800000 */
[----:B------:R3:W5:Y:S02]  /*6190*/  LDG.E.U8 R32, desc[UR32][R30.64] ;  /* 0x000000201e207981 */ /* 0x000764000c1e1100 */
.L_x_42:
[----:B------:R-:W-:Y:S05]  /*61a0*/  BSYNC B1 ;  /* 0x0000000000017941 */ /* 0x000fea0003800000 */
.L_x_41:
[----:B-----5:R-:W-:Y:S01]  /*61b0*/  LOP3.LUT R32, R32, 0xff, RZ, 0xc0, !PT ;  /* 0x000000ff20207812 */ /* 0x020fe200078ec0ff */
[----:B------:R-:W-:Y:S01]  /*61c0*/  BSSY B1, `(.L_x_43) ;  /* 0x000000b000017945 */ /* 0x000fe20003800000 */
[----:B------:R-:W-:Y:S02]  /*61d0*/  ISETP.LT.OR P1, PT, R34, 0x9, !P1 ;  /* 0x000000092200780c */ /* 0x000fe40004f21670 */
[----:B------:R-:W-:-:S05]  /*61e0*/  F2FP.F16.E4M3.UNPACK_B R32, R32 ;  /* 0x00000020ff20723e */ /* 0x000fca00020006ff */
        /* <DEDUP_REMOVED lines=8> */
.L_x_44:
[----:B------:R-:W-:Y:S05]  /*6270*/  BSYNC B1 ;  /* 0x0000000000017941 */ /* 0x000fea0003800000 */
.L_x_43:
[----:B-----5:R-:W-:Y:S01]  /*6280*/  LOP3.LUT R32, R32, 0xff, RZ, 0xc0, !PT ;  /* 0x000000ff20207812 */ /* 0x020fe200078ec0ff */
[----:B------:R-:W-:Y:S01]  /*6290*/  BSSY B1, `(.L_x_45) ;  /* 0x000000c000017945 */ /* 0x000fe20003800000 */
[----:B------:R-:W-:Y:S02]  /*62a0*/  ISETP.GE.AND P0, PT, R35, 0x9, PT ;  /* 0x000000092300780c */ /* 0x000fe40003f06270 */
[----:B------:R-:W-:Y:S02]  /*62b0*/  F2FP.F16.E4M3.UNPACK_B R32, R32 ;  /* 0x00000020ff20723e */ /* 0x000fe400020006ff */
[----:B------:R-:W-:-:S03]  /*62c0*/  ISETP.LT.OR P2, PT, R34, 0x1, !P0 ;  /* 0x000000012200780c */ /* 0x000fc60004741670 */
[----:B------:R-:W-:-:S05]  /*62d0*/  HADD2.F32 R32, -RZ, R32.H0_H0 ;  /* 0x20000020ff207230 */ /* 0x000fca0000004100 */
[----:B----4-:R-:W-:Y:S01]  /*62e0*/  FMUL R33, R32, UR18 ;  /* 0x0000001220217c20 */ /* 0x010fe20008400000 */
[----:B------:R-:W-:-:S03]  /*62f0*/  PRMT R32, RZ, 0x7610, R32 ;  /* 0x00007610ff207816 */ /* 0x000fc60000000020 */
[----:B------:R-:W-:-:S05]  /*6300*/  FFMA R33, R220, UR19, R33 ;  /* 0x00000013dc217c23 */ /* 0x000fca0008000021 */
[----:B------:R-:W-:-:S05]  /*6310*/  F2FP.SATFINITE.E4M3.F32.PACK_AB_MERGE_C R33, RZ, R33, RZ ;  /* 0x00000021ff21723e */ /* 0x000fca00048070ff */
[----:B------:R4:W-:Y:S01]  /*6320*/  @!P1 STG.E.U8 desc[UR32][R26.64+0x1], R33 ;  /* 0x000001211a009986 */ /* 0x0009e2000c101120 */
[----:B------:R-:W-:Y:S05]  /*6330*/  @P2 BRA `(.L_x_46) ;  /* 0x0000000000042947 */ /* 0x000fea0003800000 */
[----:B------:R0:W5:Y:S02]  /*6340*/  LDG.E.U8 R32, desc[UR32][R28.64+0x8] ;  /* 0x000008201c207981 */ /* 0x000164000c1e1100 */
.L_x_46:
[----:B------:R-:W-:Y:S05]  /*6350*/  BSYNC B1 ;  /* 0x0000000000017941 */ /* 0x000fea0003800000 */
.L_x_45:
        /* <DEDUP_REMOVED lines=8> */
[----:B----4-:R-:W-:Y:S02]  /*63e0*/  F2FP.SATFINITE.E4M3.F32.PACK_AB_MERGE_C R33, RZ, R32, RZ ;  /* 0x00000020ff21723e */ /* 0x010fe400048070ff */
[----:B------:R-:W-:-:S03]  /*63f0*/  PRMT R32, RZ, 0x7610, R32 ;  /* 0x00007610ff207816 */ /* 0x000fc60000000020 */
[----:B------:R4:W-:Y:S01]  /*6400*/  @!P2 STG.E.U8 desc[UR32][R24.64+0x8], R33 ;  /* 0x000008211800a986 */ /* 0x0009e2000c101120 */
[----:B------:R-:W-:Y:S05]  /*6410*/  @P4 BRA `(.L_x_48) ;  /* 0x0000000000044947 */ /* 0x000fea0003800000 */
[----:B------:R0:W5:Y:S02]  /*6420*/  LDG.E.U8 R32, desc[UR32][R28.64+0x9] ;  /* 0x000009201c207981 */ /* 0x000164000c1e1100 */
.L_x_48:
[----:B------:R-:W-:Y:S05]  /*6430*/  BSYNC B1 ;  /* 0x0000000000017941 */ /* 0x000fea0003800000 */
.L_x_47:
[----:B-----5:R-:W-:Y:S01]  /*6440*/  LOP3.LUT R32, R32, 0xff, RZ, 0xc0, !PT ;  /* 0x000000ff20207812 */ /* 0x020fe200078ec0ff */
[----:B------:R-:W-:Y:S01]  /*6450*/  BSSY B1, `(.L_x_49) ;  /* 0x000000b000017945 */ /* 0x000fe20003800000 */
[----:B------:R-:W-:Y:S02]  /*6460*/  ISETP.LT.OR P0, PT, R34, 0x9, !P0 ;  /* 0x000000092200780c */ /* 0x000fe40004701670 */
[----:B------:R-:W-:-:S05]  /*6470*/  F2FP.F16.E4M3.UNPACK_B R32, R32 ;  /* 0x00000020ff20723e */ /* 0x000fca00020006ff */
        /* <DEDUP_REMOVED lines=8> */
.L_x_50:
[----:B------:R-:W-:Y:S05]  /*6500*/  BSYNC B1 ;  /* 0x0000000000017941 */ /* 0x000fea0003800000 */
.L_x_49:
[----:B-----5:R-:W-:Y:S01]  /*6510*/  LOP3.LUT R32, R32, 0xff, RZ, 0xc0, !PT ;  /* 0x000000ff20207812 */ /* 0x020fe200078ec0ff */
[----:B------:R-:W-:Y:S01]  /*6520*/  BSSY B1, `(.L_x_51) ;  /* 0x000000b000017945 */ /* 0x000fe20003800000 */
[----:B------:R-:W-:Y:S02]  /*6530*/  ISETP.LT.OR P1, PT, R34, 0x9, !P1 ;  /* 0x000000092200780c */ /* 0x000fe40004f21670 */
[----:B------:R-:W-:-:S05]  /*6540*/  F2FP.F16.E4M3.UNPACK_B R32, R32 ;  /* 0x00000020ff20723e */ /* 0x000fca00020006ff */
        /* <DEDUP_REMOVED lines=8> */
.L_x_52:
[----:B------:R-:W-:Y:S05]  /*65d0*/  BSYNC B1 ;  /* 0x0000000000017941 */ /* 0x000fea0003800000 */
.L_x_51:
        /* <DEDUP_REMOVED lines=13> */
.L_x_54:
[----:B------:R-:W-:Y:S05]  /*66b0*/  BSYNC B1 ;  /* 0x0000000000017941 */ /* 0x000fea0003800000 */
.L_x_53:
        /* <DEDUP_REMOVED lines=13> */
.L_x_56:
[----:B------:R-:W-:Y:S05]  /*6790*/  BSYNC B1 ;  /* 0x0000000000017941 */ /* 0x000fea0003800000 */
.L_x_55:
        /* <DEDUP_REMOVED lines=12> */
.L_x_58:
[----:B------:R-:W-:Y:S05]  /*6860*/  BSYNC B1 ;  /* 0x0000000000017941 */ /* 0x000fea0003800000 */
.L_x_57:
        /* <DEDUP_REMOVED lines=12> */
.L_x_60:
[----:B------:R-:W-:Y:S05]  /*6930*/  BSYNC B1 ;  /* 0x0000000000017941 */ /* 0x000fea0003800000 */
.L_x_59:
        /* <DEDUP_REMOVED lines=13> */
.L_x_62:
[----:B------:R-:W-:Y:S05]  /*6a10*/  BSYNC B1 ;  /* 0x0000000000017941 */ /* 0x000fea0003800000 */
.L_x_61:
        /* <DEDUP_REMOVED lines=13> */
.L_x_64:
[----:B------:R-:W-:Y:S05]  /*6af0*/  BSYNC B1 ;  /* 0x0000000000017941 */ /* 0x000fea0003800000 */
.L_x_63:
        /* <DEDUP_REMOVED lines=12> */
.L_x_66:
[----:B------:R-:W-:Y:S05]  /*6bc0*/  BSYNC B1 ;  /* 0x0000000000017941 */ /* 0x000fea0003800000 */
.L_x_65:
        /* <DEDUP_REMOVED lines=12> */
.L_x_68:
[----:B------:R-:W-:Y:S05]  /*6c90*/  BSYNC B1 ;  /* 0x0000000000017941 */ /* 0x000fea0003800000 */
.L_x_67:
        /* <DEDUP_REMOVED lines=13> */
.L_x_70:
[----:B------:R-:W-:Y:S05]  /*6d70*/  BSYNC B1 ;  /* 0x0000000000017941 */ /* 0x000fea0003800000 */
.L_x_69:
        /* <DEDUP_REMOVED lines=13> */
.L_x_72:
[----:B------:R-:W-:Y:S05]  /*6e50*/  BSYNC B1 ;  /* 0x0000000000017941 */ /* 0x000fea0003800000 */
.L_x_71:
        /* <DEDUP_REMOVED lines=12> */
.L_x_74:
[----:B------:R-:W-:Y:S05]  /*6f20*/  BSYNC B1 ;  /* 0x0000000000017941 */ /* 0x000fea0003800000 */
.L_x_73:
        /* <DEDUP_REMOVED lines=12> */
.L_x_76:
[----:B------:R-:W-:Y:S05]  /*6ff0*/  BSYNC B1 ;  /* 0x0000000000017941 */ /* 0x000fea0003800000 */
.L_x_75:
        /* <DEDUP_REMOVED lines=13> */
.L_x_78:
[----:B------:R-:W-:Y:S05]  /*70d0*/  BSYNC B1 ;  /* 0x0000000000017941 */ /* 0x000fea0003800000 */
.L_x_77:
        /* <DEDUP_REMOVED lines=13> */
.L_x_80:
[----:B------:R-:W-:Y:S05]  /*71b0*/  BSYNC B1 ;  /* 0x0000000000017941 */ /* 0x000fea0003800000 */
.L_x_79:
        /* <DEDUP_REMOVED lines=12> */
.L_x_82:
[----:B------:R-:W-:Y:S05]  /*7280*/  BSYNC B1 ;  /* 0x0000000000017941 */ /* 0x000fea0003800000 */
.L_x_81:
        /* <DEDUP_REMOVED lines=12> */
.L_x_84:
[----:B------:R-:W-:Y:S05]  /*7350*/  BSYNC B1 ;  /* 0x0000000000017941 */ /* 0x000fea0003800000 */
.L_x_83:
        /* <DEDUP_REMOVED lines=13> */
.L_x_86:
[----:B------:R-:W-:Y:S05]  /*7430*/  BSYNC B1 ;  /* 0x0000000000017941 */ /* 0x000fea0003800000 */
.L_x_85:
        /* <DEDUP_REMOVED lines=13> */
.L_x_88:
[----:B------:R-:W-:Y:S05]  /*7510*/  BSYNC B1 ;  /* 0x0000000000017941 */ /* 0x000fea0003800000 */
.L_x_87:
        /* <DEDUP_REMOVED lines=12> */
.L_x_90:
[----:B------:R-:W-:Y:S05]  /*75e0*/  BSYNC B1 ;  /* 0x0000000000017941 */ /* 0x000fea0003800000 */
.L_x_89:
        /* <DEDUP_REMOVED lines=12> */
.L_x_92:
[----:B------:R-:W-:Y:S05]  /*76b0*/  BSYNC B1 ;  /* 0x0000000000017941 */ /* 0x000fea0003800000 */
.L_x_91:
        /* <DEDUP_REMOVED lines=13> */
.L_x_94:
[----:B------:R-:W-:Y:S05]  /*7790*/  BSYNC B1 ;  /* 0x0000000000017941 */ /* 0x000fea0003800000 */
.L_x_93:
        /* <DEDUP_REMOVED lines=13> */
.L_x_96:
[----:B------:R-:W-:Y:S05]  /*7870*/  BSYNC B1 ;  /* 0x0000000000017941 */ /* 0x000fea0003800000 */
.L_x_95:
        /* <DEDUP_REMOVED lines=12> */
.L_x_98:
[----:B------:R-:W-:Y:S05]  /*7940*/  BSYNC B1 ;  /* 0x0000000000017941 */ /* 0x000fea0003800000 */
.L_x_97:
        /* <DEDUP_REMOVED lines=12> */
.L_x_100:
[----:B------:R-:W-:Y:S05]  /*7a10*/  BSYNC B1 ;  /* 0x0000000000017941 */ /* 0x000fea0003800000 */
.L_x_99:
        /* <DEDUP_REMOVED lines=13> */
.L_x_102:
[----:B------:R-:W-:Y:S05]  /*7af0*/  BSYNC B1 ;  /* 0x0000000000017941 */ /* 0x000fea0003800000 */
.L_x_101:
        /* <DEDUP_REMOVED lines=13> */
.L_x_104:
[----:B------:R-:W-:Y:S05]  /*7bd0*/  BSYNC B1 ;  /* 0x0000000000017941 */ /* 0x000fea0003800000 */
.L_x_103:
        /* <DEDUP_REMOVED lines=12> */
.L_x_106:
[----:B------:R-:W-:Y:S05]  /*7ca0*/  BSYNC B1 ;  /* 0x0000000000017941 */ /* 0x000fea0003800000 */
.L_x_105:
        /* <DEDUP_REMOVED lines=12> */
.L_x_108:
[----:B------:R-:W-:Y:S05]  /*7d70*/  BSYNC B1 ;  /* 0x0000000000017941 */ /* 0x000fea0003800000 */
.L_x_107:
        /* <DEDUP_REMOVED lines=13> */
.L_x_110:
[----:B------:R-:W-:Y:S05]  /*7e50*/  BSYNC B1 ;  /* 0x0000000000017941 */ /* 0x000fea0003800000 */
.L_x_109:
        /* <DEDUP_REMOVED lines=13> */
.L_x_112:
[----:B------:R-:W-:Y:S05]  /*7f30*/  BSYNC B1 ;  /* 0x0000000000017941 */ /* 0x000fea0003800000 */
.L_x_111:
        /* <DEDUP_REMOVED lines=12> */
.L_x_114:
[----:B------:R-:W-:Y:S05]  /*8000*/  BSYNC B1 ;  /* 0x0000000000017941 */ /* 0x000fea0003800000 */
.L_x_113:
        /* <DEDUP_REMOVED lines=12> */
.L_x_116:
[----:B------:R-:W-:Y:S05]  /*80d0*/  BSYNC B1 ;  /* 0x0000000000017941 */ /* 0x000fea0003800000 */
.L_x_115:
        /* <DEDUP_REMOVED lines=13> */
.L_x_118:
[----:B------:R-:W-:Y:S05]  /*81b0*/  BSYNC B1 ;  /* 0x0000000000017941 */ /* 0x000fea0003800000 */
.L_x_117:
        /* <DEDUP_REMOVED lines=13> */
.L_x_120:
[----:B------:R-:W-:Y:S05]  /*8290*/  BSYNC B1 ;  /* 0x0000000000017941 */ /* 0x000fea0003800000 */
.L_x_119:
        /* <DEDUP_REMOVED lines=12> */
.L_x_122:
[----:B------:R-:W-:Y:S05]  /*8360*/  BSYNC B1 ;  /* 0x0000000000017941 */ /* 0x000fea0003800000 */
.L_x_121:
        /* <DEDUP_REMOVED lines=12> */
.L_x_124:
[----:B------:R-:W-:Y:S05]  /*8430*/  BSYNC B1 ;  /* 0x0000000000017941 */ /* 0x000fea0003800000 */
.L_x_123:
        /* <DEDUP_REMOVED lines=13> */
.L_x_126:
[----:B------:R-:W-:Y:S05]  /*8510*/  BSYNC B1 ;  /* 0x0000000000017941 */ /* 0x000fea0003800000 */
.L_x_125:
        /* <DEDUP_REMOVED lines=13> */
.L_x_128:
[----:B------:R-:W-:Y:S05]  /*85f0*/  BSYNC B1 ;  /* 0x0000000000017941 */ /* 0x000fea0003800000 */
.L_x_127:
        /* <DEDUP_REMOVED lines=12> */
.L_x_130:
[----:B------:R-:W-:Y:S05]  /*86c0*/  BSYNC B1 ;  /* 0x0000000000017941 */ /* 0x000fea0003800000 */
.L_x_129:
        /* <DEDUP_REMOVED lines=12> */
.L_x_132:
[----:B------:R-:W-:Y:S05]  /*8790*/  BSYNC B1 ;  /* 0x0000000000017941 */ /* 0x000fea0003800000 */
.L_x_131:
        /* <DEDUP_REMOVED lines=13> */
.L_x_134:
[----:B------:R-:W-:Y:S05]  /*8870*/  BSYNC B1 ;  /* 0x0000000000017941 */ /* 0x000fea0003800000 */
.L_x_133:
        /* <DEDUP_REMOVED lines=13> */
.L_x_136:
[----:B------:R-:W-:Y:S05]  /*8950*/  BSYNC B1 ;  /* 0x0000000000017941 */ /* 0x000fea0003800000 */
.L_x_135:
        /* <DEDUP_REMOVED lines=12> */
.L_x_138:
[----:B------:R-:W-:Y:S05]  /*8a20*/  BSYNC B1 ;  /* 0x0000000000017941 */ /* 0x000fea0003800000 */
.L_x_137:
        /* <DEDUP_REMOVED lines=12> */
.L_x_140:
[----:B------:R-:W-:Y:S05]  /*8af0*/  BSYNC B1 ;  /* 0x0000000000017941 */ /* 0x000fea0003800000 */
.L_x_139:
        /* <DEDUP_REMOVED lines=13> */
.L_x_142:
[----:B------:R-:W-:Y:S05]  /*8bd0*/  BSYNC B1 ;  /* 0x0000000000017941 */ /* 0x000fea0003800000 */
.L_x_141:
        /* <DEDUP_REMOVED lines=13> */
.L_x_144:
[----:B------:R-:W-:Y:S05]  /*8cb0*/  BSYNC B1 ;  /* 0x0000000000017941 */ /* 0x000fea0003800000 */
.L_x_143:
        /* <DEDUP_REMOVED lines=12> */
.L_x_146:
[----:B------:R-:W-:Y:S05]  /*8d80*/  BSYNC B1 ;  /* 0x0000000000017941 */ /* 0x000fea0003800000 */
.L_x_145:
        /* <DEDUP_REMOVED lines=12> */
.L_x_148:
[----:B------:R-:W-:Y:S05]  /*8e50*/  BSYNC B1 ;  /* 0x0000000000017941 */ /* 0x000fea0003800000 */
.L_x_147:
        /* <DEDUP_REMOVED lines=13> */
.L_x_150:
[----:B------:R-:W-:Y:S05]  /*8f30*/  BSYNC B1 ;  /* 0x0000000000017941 */ /* 0x000fea0003800000 */
.L_x_149:
        /* <DEDUP_REMOVED lines=13> */
.L_x_152:
[----:B------:R-:W-:Y:S05]  /*9010*/  BSYNC B1 ;  /* 0x0000000000017941 */ /* 0x000fea0003800000 */
.L_x_151:
        /* <DEDUP_REMOVED lines=12> */
.L_x_154:
[----:B------:R-:W-:Y:S05]  /*90e0*/  BSYNC B1 ;  /* 0x0000000000017941 */ /* 0x000fea0003800000 */
.L_x_153:
        /* <DEDUP_REMOVED lines=12> */
.L_x_156:
[----:B------:R-:W-:Y:S05]  /*91b0*/  BSYNC B1 ;  /* 0x0000000000017941 */ /* 0x000fea0003800000 */
.L_x_155:
        /* <DEDUP_REMOVED lines=13> */
.L_x_158:
[----:B------:R-:W-:Y:S05]  /*9290*/  BSYNC B1 ;  /* 0x0000000000017941 */ /* 0x000fea0003800000 */
.L_x_157:
        /* <DEDUP_REMOVED lines=13> */
.L_x_160:
[----:B------:R-:W-:Y:S05]  /*9370*/  BSYNC B1 ;  /* 0x0000000000017941 */ /* 0x000fea0003800000 */
.L_x_159:
        /* <DEDUP_REMOVED lines=12> */
.L_x_162:
[----:B------:R-:W-:Y:S05]  /*9440*/  BSYNC B1 ;  /* 0x0000000000017941 */ /* 0x000fea0003800000 */
.L_x_161:
        /* <DEDUP_REMOVED lines=12> */
.L_x_164:
[----:B------:R-:W-:Y:S05]  /*9510*/  BSYNC B1 ;  /* 0x0000000000017941 */ /* 0x000fea0003800000 */
.L_x_163:
        /* <DEDUP_REMOVED lines=13> */
.L_x_166:
[----:B------:R-:W-:Y:S05]  /*95f0*/  BSYNC B1 ;  /* 0x0000000000017941 */ /* 0x000fea0003800000 */
.L_x_165:
        /* <DEDUP_REMOVED lines=13> */
.L_x_168:
[----:B------:R-:W-:Y:S05]  /*96d0*/  BSYNC B1 ;  /* 0x0000000000017941 */ /* 0x000fea0003800000 */
.L_x_167:
        /* <DEDUP_REMOVED lines=12> */
.L_x_170:
[----:B------:R-:W-:Y:S05]  /*97a0*/  BSYNC B1 ;  /* 0x0000000000017941 */ /* 0x000fea0003800000 */
.L_x_169:
        /* <DEDUP_REMOVED lines=12> */
.L_x_172:
[----:B------:R-:W-:Y:S05]  /*9870*/  BSYNC B1 ;  /* 0x0000000000017941 */ /* 0x000fea0003800000 */
.L_x_171:
        /* <DEDUP_REMOVED lines=13> */
.L_x_174:
[----:B------:R-:W-:Y:S05]  /*9950*/  BSYNC B1 ;  /* 0x0000000000017941 */ /* 0x000fea0003800000 */
.L_x_173:
        /* <DEDUP_REMOVED lines=13> */
.L_x_176:
[----:B------:R-:W-:Y:S05]  /*9a30*/  BSYNC B1 ;  /* 0x0000000000017941 */ /* 0x000fea0003800000 */
.L_x_175:
        /* <DEDUP_REMOVED lines=12> */
.L_x_178:
[----:B------:R-:W-:Y:S05]  /*9b00*/  BSYNC B1 ;  /* 0x0000000000017941 */ /* 0x000fea0003800000 */
.L_x_177:
        /* <DEDUP_REMOVED lines=12> */
.L_x_180:
[----:B------:R-:W-:Y:S05]  /*9bd0*/  BSYNC B1 ;  /* 0x0000000000017941 */ /* 0x000fea0003800000 */
.L_x_179:
        /* <DEDUP_REMOVED lines=13> */
.L_x_182:
[----:B------:R-:W-:Y:S05]  /*9cb0*/  BSYNC B1 ;  /* 0x0000000000017941 */ /* 0x000fea0003800000 */
.L_x_181:
        /* <DEDUP_REMOVED lines=13> */
.L_x_184:
[----:B------:R-:W-:Y:S05]  /*9d90*/  BSYNC B1 ;  /* 0x0000000000017941 */ /* 0x000fea0003800000 */
.L_x_183:
        /* <DEDUP_REMOVED lines=12> */
.L_x_186:
[----:B------:R-:W-:Y:S05]  /*9e60*/  BSYNC B1 ;  /* 0x0000000000017941 */ /* 0x000fea0003800000 */
.L_x_185:
        /* <DEDUP_REMOVED lines=12> */
.L_x_188:
[----:B------:R-:W-:Y:S05]  /*9f30*/  BSYNC B1 ;  /* 0x0000000000017941 */ /* 0x000fea0003800000 */
.L_x_187:
        /* <DEDUP_REMOVED lines=13> */
.L_x_190:
[----:B------:R-:W-:Y:S05]  /*a010*/  BSYNC B1 ;  /* 0x0000000000017941 */ /* 0x000fea0003800000 */
.L_x_189:
        /* <DEDUP_REMOVED lines=13> */
.L_x_192:
[----:B------:R-:W-:Y:S05]  /*a0f0*/  BSYNC B1 ;  /* 0x0000000000017941 */ /* 0x000fea0003800000 */
.L_x_191:
        /* <DEDUP_REMOVED lines=12> */
.L_x_194:
[----:B------:R-:W-:Y:S05]  /*a1c0*/  BSYNC B1 ;  /* 0x0000000000017941 */ /* 0x000fea0003800000 */
.L_x_193:
        /* <DEDUP_REMOVED lines=12> */
.L_x_196:
[----:B------:R-:W-:Y:S05]  /*a290*/  BSYNC B1 ;  /* 0x0000000000017941 */ /* 0x000fea0003800000 */
.L_x_195:
        /* <DEDUP_REMOVED lines=13> */
.L_x_198:
[----:B------:R-:W-:Y:S05]  /*a370*/  BSYNC B1 ;  /* 0x0000000000017941 */ /* 0x000fea0003800000 */
.L_x_197:
        /* <DEDUP_REMOVED lines=13> */
.L_x_200:
[----:B------:R-:W-:Y:S05]  /*a450*/  BSYNC B1 ;  /* 0x0000000000017941 */ /* 0x000fea0003800000 */
.L_x_199:
        /* <DEDUP_REMOVED lines=12> */
.L_x_202:
[----:B------:R-:W-:Y:S05]  /*a520*/  BSYNC B1 ;  /* 0x0000000000017941 */ /* 0x000fea0003800000 */
.L_x_201:
        /* <DEDUP_REMOVED lines=12> */
.L_x_204:
[----:B------:R-:W-:Y:S05]  /*a5f0*/  BSYNC B1 ;  /* 0x0000000000017941 */ /* 0x000fea0003800000 */
.L_x_203:
        /* <DEDUP_REMOVED lines=13> */
.L_x_206:
[----:B------:R-:W-:Y:S05]  /*a6d0*/  BSYNC B1 ;  /* 0x0000000000017941 */ /* 0x000fea0003800000 */
.L_x_205:
        /* <DEDUP_REMOVED lines=13> */
.L_x_208:
[----:B------:R-:W-:Y:S05]  /*a7b0*/  BSYNC B1 ;  /* 0x0000000000017941 */ /* 0x000fea0003800000 */
.L_x_207:
        /* <DEDUP_REMOVED lines=12> */
.L_x_210:
[----:B------:R-:W-:Y:S05]  /*a880*/  BSYNC B1 ;  /* 0x0000000000017941 */ /* 0x000fea0003800000 */
.L_x_209:
        /* <DEDUP_REMOVED lines=12> */
.L_x_212:
[----:B------:R-:W-:Y:S05]  /*a950*/  BSYNC B1 ;  /* 0x0000000000017941 */ /* 0x000fea0003800000 */
.L_x_211:
        /* <DEDUP_REMOVED lines=13> */
.L_x_214:
[----:B------:R-:W-:Y:S05]  /*aa30*/  BSYNC B1 ;  /* 0x0000000000017941 */ /* 0x000fea0003800000 */
.L_x_213:
[----:B-----5:R-:W-:Y:S01]  /*aa40*/  LOP3.LUT R32, R32, 0xff, RZ, 0xc0, !PT ;  /* 0x000000ff20207812 */ /* 0x020fe200078ec0ff */
[----:B------:R-:W-:Y:S01]  /*aa50*/  BSSY B1, `(.L_x_215) ;  /* 0x000000c000017945 */ /* 0x000fe20003800000 */
[----:B------:R-:W-:Y:S02]  /*aa60*/  ISETP.GE.AND P1, PT, R35, 0xb2, PT ;  /* 0x000000b22300780c */ /* 0x000fe40003f26270 */
[----:B------:R-:W-:Y:S02]  /*aa70*/  F2FP.F16.E4M3.UNPACK_B R32, R32 ;  /* 0x00000020ff20723e */ /* 0x000fe400020006ff */
[----:B------:R-:W-:-:S03]  /*aa80*/  ISETP.LT.OR P4, PT, R34, 0x1, !P1 ;  /* 0x000000012200780c */ /* 0x000fc60004f81670 */
[----:B------:R-:W-:-:S05]  /*aa90*/  HADD2.F32 R32, -RZ, R32.H0_H0 ;  /* 0x20000020ff207230 */ /* 0x000fca0000004100 */
[----:B------:R-:W-:-:S04]  /*aaa0*/  FMUL R32, R32, UR18 ;  /* 0x0000001220207c20 */ /* 0x000fc80008400000 */
[----:B------:R-:W-:Y:S01]  /*aab0*/  FFMA R32, R23, UR19, R32 ;  /* 0x0000001317207c23 */ /* 0x000fe20008000020 */
[----:B------:R-:W-:-:S04]  /*aac0*/  PRMT R23, RZ, 0x7610, R23 ;  /* 0x00007610ff177816 */ /* 0x000fc80000000017 */
[----:B----4-:R-:W-:-:S05]  /*aad0*/  F2FP.SATFINITE.E4M3.F32.PACK_AB_MERGE_C R33, RZ, R32, RZ ;  /* 0x00000020ff21723e */ /* 0x010fca00048070ff */
[----:B------:R4:W-:Y:S01]  /*aae0*/  @!P2 STG.E.U8 desc[UR32][R24.64+0xb0], R33 ;  /* 0x0000b0211800a986 */ /* 0x0009e2000c101120 */
[----:B------:R-:W-:Y:S05]  /*aaf0*/  @P4 BRA `(.L_x_216) ;  /* 0x0000000000044947 */ /* 0x000fea0003800000 */
[----:B------:R0:W5:Y:S02]  /*ab00*/  LDG.E.U8 R23, desc[UR32][R28.64+0xb1] ;  /* 0x0000b1201c177981 */ /* 0x000164000c1e1100 */
.L_x_216:
[----:B------:R-:W-:Y:S05]  /*ab10*/  BSYNC B1 ;  /* 0x0000000000017941 */ /* 0x000fea0003800000 */
.L_x_215:
[----:B-----5:R-:W-:Y:S01]  /*ab20*/  LOP3.LUT R23, R23, 0xff, RZ, 0xc0, !PT ;  /* 0x000000ff17177812 */ /* 0x020fe200078ec0ff */
[----:B------:R-:W-:Y:S01]  /*ab30*/  BSSY B1, `(.L_x_217) ;  /* 0x000000b000017945 */ /* 0x000fe20003800000 */
[----:B------:R-:W-:Y:S02]  /*ab40*/  ISETP.LT.OR P0, PT, R34, 0x9, !P0 ;  /* 0x000000092200780c */ /* 0x000fe40004701670 */
[----:B------:R-:W-:-:S05]  /*ab50*/  F2FP.F16.E4M3.UNPACK_B R23, R23 ;  /* 0x00000017ff17723e */ /* 0x000fca00020006ff */
[----:B------:R-:W-:-:S05]  /*ab60*/  HADD2.F32 R23, -RZ, R23.H0_H0 ;  /* 0x20000017ff177230 */ /* 0x000fca0000004100 */
[----:B------:R-:W-:-:S04]  /*ab70*/  FMUL R23, R23, UR18 ;  /* 0x0000001217177c20 */ /* 0x000fc80008400000 */
[----:B------:R-:W-:Y:S01]  /*ab80*/  FFMA R23, R22, UR19, R23 ;  /* 0x0000001316177c23 */ /* 0x000fe20008000017 */
[----:B------:R-:W-:-:S04]  /*ab90*/  PRMT R22, RZ, 0x7610, R22 ;  /* 0x00007610ff167816 */ /* 0x000fc80000000016 */
[----:B------:R-:W-:-:S05]  /*aba0*/  F2FP.SATFINITE.E4M3.F32.PACK_AB_MERGE_C R23, RZ, R23, RZ ;  /* 0x00000017ff17723e */ /* 0x000fca00048070ff */
[----:B------:R0:W-:Y:S01]  /*abb0*/  @!P4 STG.E.U8 desc[UR32][R24.64+0xb1], R23 ;  /* 0x0000b1171800c986 */ /* 0x0001e2000c101120 */
[----:B------:R-:W-:Y:S05]  /*abc0*/  @P0 BRA `(.L_x_218) ;  /* 0x0000000000040947 */ /* 0x000fea0003800000 */
[----:B------:R0:W5:Y:S02]  /*abd0*/  LDG.E.U8 R22, desc[UR32][R30.64+0xb0] ;  /* 0x0000b0201e167981 */ /* 0x000164000c1e1100 */
.L_x_218:
[----:B------:R-:W-:Y:S05]  /*abe0*/  BSYNC B1 ;  /* 0x0000000000017941 */ /* 0x000fea0003800000 */
.L_x_217:
        /* <DEDUP_REMOVED lines=8> */
[----:B0-----:R-:W-:-:S05]  /*ac70*/  F2FP.SATFINITE.E4M3.F32.PACK_AB_MERGE_C R23, RZ, R22, RZ ;  /* 0x00000016ff17723e */ /* 0x001fca00048070ff */
[----:B------:R0:W-:Y:S01]  /*ac80*/  @!P0 STG.E.U8 desc[UR32][R26.64+0xb0], R23 ;  /* 0x0000b0171a008986 */ /* 0x0001e2000c101120 */
[----:B------:R-:W-:Y:S05]  /*ac90*/  @P1 BRA `(.L_x_220) ;  /* 0x0000000000041947 */ /* 0x000fea0003800000 */
[----:B------:R0:W5:Y:S02]  /*aca0*/  LDG.E.U8 R21, desc[UR32][R30.64+0xb1] ;  /* 0x0000b1201e157981 */ /* 0x000164000c1e1100 */
.L_x_220:
[----:B------:R-:W-:Y:S05]  /*acb0*/  BSYNC B1 ;  /* 0x0000000000017941 */ /* 0x000fea0003800000 */
.L_x_219:
        /* <DEDUP_REMOVED lines=13> */
.L_x_222:
[----:B------:R-:W-:Y:S05]  /*ad90*/  BSYNC B1 ;  /* 0x0000000000017941 */ /* 0x000fea0003800000 */
.L_x_221:
        /* <DEDUP_REMOVED lines=13> */
.L_x_224:
[----:B------:R-:W-:Y:S05]  /*ae70*/  BSYNC B1 ;  /* 0x0000000000017941 */ /* 0x000fea0003800000 */
.L_x_223:
        /* <DEDUP_REMOVED lines=12> */
.L_x_226:
[----:B------:R-:W-:Y:S05]  /*af40*/  BSYNC B1 ;  /* 0x0000000000017941 */ /* 0x000fea0003800000 */
.L_x_225:
        /* <DEDUP_REMOVED lines=12> */
.L_x_228:
[----:B------:R-:W-:Y:S05]  /*b010*/  BSYNC B1 ;  /* 0x0000000000017941 */ /* 0x000fea0003800000 */
.L_x_227:
        /* <DEDUP_REMOVED lines=13> */
.L_x_230:
[----:B------:R-:W-:Y:S05]  /*b0f0*/  BSYNC B1 ;  /* 0x0000000000017941 */ /* 0x000fea0003800000 */
.L_x_229:
        /* <DEDUP_REMOVED lines=13> */
.L_x_232:
[----:B------:R-:W-:Y:S05]  /*b1d0*/  BSYNC B1 ;  /* 0x0000000000017941 */ /* 0x000fea0003800000 */
.L_x_231:
        /* <DEDUP_REMOVED lines=12> */
.L_x_234:
[----:B------:R-:W-:Y:S05]  /*b2a0*/  BSYNC B1 ;  /* 0x0000000000017941 */ /* 0x000fea0003800000 */
.L_x_233:
        /* <DEDUP_REMOVED lines=12> */
.L_x_236:
[----:B------:R-:W-:Y:S05]  /*b370*/  BSYNC B1 ;  /* 0x0000000000017941 */ /* 0x000fea0003800000 */
.L_x_235:
        /* <DEDUP_REMOVED lines=13> */
.L_x_238:
[----:B------:R-:W-:Y:S05]  /*b450*/  BSYNC B1 ;  /* 0x0000000000017941 */ /* 0x000fea0003800000 */
.L_x_237:
        /* <DEDUP_REMOVED lines=13> */
.L_x_240:
[----:B------:R-:W-:Y:S05]  /*b530*/  BSYNC B1 ;  /* 0x0000000000017941 */ /* 0x000fea0003800000 */
.L_x_239:
        /* <DEDUP_REMOVED lines=12> */
.L_x_242:
[----:B------:R-:W-:Y:S05]  /*b600*/  BSYNC B1 ;  /* 0x0000000000017941 */ /* 0x000fea0003800000 */
.L_x_241:
        /* <DEDUP_REMOVED lines=12> */
.L_x_244:
[----:B------:R-:W-:Y:S05]  /*b6d0*/  BSYNC B1 ;  /* 0x0000000000017941 */ /* 0x000fea0003800000 */
.L_x_243:
        /* <DEDUP_REMOVED lines=13> */
.L_x_246:
[----:B------:R-:W-:Y:S05]  /*b7b0*/  BSYNC B1 ;  /* 0x0000000000017941 */ /* 0x000fea0003800000 */
.L_x_245:
        /* <DEDUP_REMOVED lines=13> */
.L_x_248:
[----:B------:R-:W-:Y:S05]  /*b890*/  BSYNC B1 ;  /* 0x0000000000017941 */ /* 0x000fea0003800000 */
.L_x_247:
        /* <DEDUP_REMOVED lines=12> */
.L_x_250:
[----:B------:R-:W-:Y:S05]  /*b960*/  BSYNC B1 ;  /* 0x0000000000017941 */ /* 0x000fea0003800000 */
.L_x_249:
        /* <DEDUP_REMOVED lines=12> */
.L_x_252:
[----:B------:R-:W-:Y:S05]  /*ba30*/  BSYNC B1 ;  /* 0x0000000000017941 */ /* 0x000fea0003800000 */
.L_x_251:
        /* <DEDUP_REMOVED lines=13> */
.L_x_254:
[----:B------:R-:W-:Y:S05]  /*bb10*/  BSYNC B1 ;  /* 0x0000000000017941 */ /* 0x000fea0003800000 */
.L_x_253:
        /* <DEDUP_REMOVED lines=13> */
.L_x_256:
[----:B------:R-:W-:Y:S05]  /*bbf0*/  BSYNC B1 ;  /* 0x0000000000017941 */ /* 0x000fea0003800000 */
.L_x_255:
        /* <DEDUP_REMOVED lines=12> */
.L_x_258:
[----:B------:R-:W-:Y:S05]  /*bcc0*/  BSYNC B1 ;  /* 0x0000000000017941 */ /* 0x000fea0003800000 */
.L_x_257:
[----:B-----5:R-:W-:Y:S01]  /*bcd0*/  LOP3.LUT R2, R2, 0xff, RZ, 0xc0, !PT ;  /* 0x000000ff02027812 */ /* 0x020fe200078ec0ff */
[----:B------:R-:W-:Y:S01]  /*bce0*/  BSSY B1, `(.L_x_259) ;  /* 0x000000b000017945 */ /* 0x000fe20003800000 */
[----:B------:R-:W-:Y:S02]  /*bcf0*/  ISETP.LT.OR P1, PT, R34, 0x9, !P1 ;  /* 0x000000092200780c */ /* 0x000fe40004f21670 */
[----:B------:R-:W-:-:S05]  /*bd00*/  F2FP.F16.E4M3.UNPACK_B R2, R2 ;  /* 0x00000002ff02723e */ /* 0x000fca00020006ff */
[----:B------:R-:W-:-:S05]  /*bd10*/  HADD2.F32 R2, -RZ, R2.H0_H0 ;  /* 0x20000002ff027230 */ /* 0x000fca0000004100 */
[----:B0-----:R-:W-:-:S04]  /*bd20*/  FMUL R3, R2, UR18 ;  /* 0x0000001202037c20 */ /* 0x001fc80008400000 */
[----:B------:R-:W-:Y:S01]  /*bd30*/  FFMA R3, R0, UR19, R3 ;  /* 0x0000001300037c23 */ /* 0x000fe20008000003 */
[----:B------:R-:W-:-:S04]  /*bd40*/  PRMT R0, RZ, 0x7610, R0 ;  /* 0x00007610ff007816 */ /* 0x000fc80000000000 */
[----:B------:R-:W-:-:S05]  /*bd50*/  F2FP.SATFINITE.E4M3.F32.PACK_AB_MERGE_C R3, RZ, R3, RZ ;  /* 0x00000003ff03723e */ /* 0x000fca00048070ff */
[----:B------:R0:W-:Y:S01]  /*bd60*/  @!P0 STG.E.U8 desc[UR32][R26.64+0xd8], R3 ;  /* 0x0000d8031a008986 */ /* 0x0001e2000c101120 */
[----:B------:R-:W-:Y:S05]  /*bd70*/  @P1 BRA `(.L_x_260) ;  /* 0x0000000000041947 */ /* 0x000fea0003800000 */
[----:B------:R0:W5:Y:S02]  /*bd80*/  LDG.E.U8 R0, desc[UR32][R30.64+0xd9] ;  /* 0x0000d9201e007981 */ /* 0x000164000c1e1100 */
.L_x_260:
[----:B------:R-:W-:Y:S05]  /*bd90*/  BSYNC B1 ;  /* 0x0000000000017941 */ /* 0x000fea0003800000 */
.L_x_259:
[----:B------:R-:W-:Y:S05]  /*bda0*/  @P1 BRA `(.L_x_261) ;  /* 0x0000002000001947 */ /* 0x000fea0003800000 */
[----:B-----5:R-:W-:-:S04]  /*bdb0*/  LOP3.LUT R0, R0, 0xff, RZ, 0xc0, !PT ;  /* 0x000000ff00007812 */ /* 0x020fc800078ec0ff */
[----:B------:R-:W-:-:S05]  /*bdc0*/  F2FP.F16.E4M3.UNPACK_B R0, R0 ;  /* 0x00000000ff00723e */ /* 0x000fca00020006ff */
[----:B------:R-:W-:-:S05]  /*bdd0*/  HADD2.F32 R0, -RZ, R0.H0_H0 ;  /* 0x20000000ff007230 */ /* 0x000fca0000004100 */
[----:B0-----:R-:W-:-:S04]  /*bde0*/  FMUL R3, R0, UR18 ;  /* 0x0000001200037c20 */ /* 0x001fc80008400000 */
[----:B------:R-:W-:-:S05]  /*bdf0*/  FFMA R3, R224, UR19, R3 ;  /* 0x00000013e0037c23 */ /* 0x000fca0008000003 */
[----:B------:R-:W-:-:S05]  /*be00*/  F2FP.SATFINITE.E4M3.F32.PACK_AB_MERGE_C R3, RZ, R3, RZ ;  /* 0x00000003ff03723e */ /* 0x000fca00048070ff */
[----:B------:R0:W-:Y:S01]  /*be10*/  STG.E.U8 desc[UR32][R26.64+0xd9], R3 ;  /* 0x0000d9031a007986 */ /* 0x0001e2000c101120 */
[----:B------:R-:W-:Y:S05]  /*be20*/  BRA `(.L_x_261) ;  /* 0x0000001c00e07947 */ /* 0x000fea0003800000 */
.L_x_36:
[C---:B------:R-:W-:Y:S01]  /*be30*/  ISETP.GE.AND P0, PT, R35.reuse, 0x2, PT ;  /* 0x000000022300780c */ /* 0x040fe20003f06270 */
[----:B------:R-:W-:Y:S01]  /*be40*/  FMUL R222, R222, UR19 ;  /* 0x00000013dede7c20 */ /* 0x000fe20008400000 */
[----:B------:R-:W-:Y:S01]  /*be50*/  ISETP.GE.AND P1, PT, R35, 0x1, PT ;  /* 0x000000012300780c */ /* 0x000fe20003f26270 */
[----:B------:R-:W-:Y:S01]  /*be60*/  FMUL R223, R223, UR19 ;  /* 0x00000013dfdf7c20 */ /* 0x000fe20008400000 */
[----:B------:R-:W-:Y:S01]  /*be70*/  ISETP.LT.OR P4, PT, R34, 0x1, !P0 ;  /* 0x000000012200780c */ /* 0x000fe20004781670 */
[----:B------:R-:W-:Y:S01]  /*be80*/  FMUL R220, R220, UR19 ;  /* 0x00000013dcdc7c20 */ /* 0x000fe20008400000 */
[----:B------:R-:W-:Y:S01]  /*be90*/  ISETP.LT.OR P2, PT, R34, 0x1, !P1 ;  /* 0x000000012200780c */ /* 0x000fe20004f41670 */
[----:B------:R-:W-:Y:S01]  /*bea0*/  FMUL R221, R221, UR19 ;  /* 0x00000013dddd7c20 */ /* 0x000fe20008400000 */
[----:B------:R-:W-:Y:S01]  /*beb0*/  F2FP.SATFINITE.E4M3.F32.PACK_AB_MERGE_C R29, RZ, R222, RZ ;  /* 0x000000deff1d723e */ /* 0x000fe200048070ff */
[----:B------:R-:W-:Y:S01]  /*bec0*/  FMUL R219, R219, UR19 ;  /* 0x00000013dbdb7c20 */ /* 0x000fe20008400000 */
[----:B------:R-:W-:Y:S01]  /*bed0*/  F2FP.SATFINITE.E4M3.F32.PACK_AB_MERGE_C R223, RZ, R223, RZ ;  /* 0x000000dfffdf723e */ /* 0x000fe200048070ff */
[----:B------:R-:W-:Y:S01]  /*bee0*/  FMUL R218, R218, UR19 ;  /* 0x00000013dada7c20 */ /* 0x000fe20008400000 */
[C---:B------:R-:W-:Y:S01]  /*bef0*/  ISETP.LT.OR P0, PT, R34.reuse, 0x9, !P0 ;  /* 0x000000092200780c */ /* 0x040fe20004701670 */
[----:B------:R-:W-:Y:S01]  /*bf00*/  FMUL R217, R217, UR19 ;  /* 0x00000013d9d97c20 */ /* 0x000fe20008400000 */
[----:B------:R-:W-:Y:S01]  /*bf10*/  ISETP.LT.OR P1, PT, R34, 0x9, !P1 ;  /* 0x000000092200780c */ /* 0x000fe20004f21670 */
[----:B------:R-:W-:Y:S01]  /*bf20*/  FMUL R216, R216, UR19 ;  /* 0x00000013d8d87c20 */ /* 0x000fe20008400000 */
[----:B------:R-:W-:Y:S01]  /*bf30*/  F2FP.SATFINITE.E4M3.F32.PACK_AB_MERGE_C R221, RZ, R221, RZ ;  /* 0x000000ddffdd723e */ /* 0x000fe200048070ff */
[----:B------:R0:W-:Y:S01]  /*bf40*/  @!P4 STG.E.U8 desc[UR32][R24.64+0x1], R29 ;  /* 0x0000011d1800c986 */ /* 0x0001e2000c101120 */
[----:B------:R-:W-:Y:S01]  /*bf50*/  ISETP.GE.AND P4, PT, R35, 0x9, PT ;  /* 0x000000092300780c */ /* 0x000fe20003f86270 */
[----:B------:R-:W-:Y:S01]  /*bf60*/  FMUL R215, R215, UR19 ;  /* 0x00000013d7d77c20 */ /* 0x000fe20008400000 */
[----:B------:R-:W-:Y:S01]  /*bf70*/  F2FP.SATFINITE.E4M3.F32.PACK_AB_MERGE_C R219, RZ, R219, RZ ;  /* 0x000000dbffdb723e */ /* 0x000fe200048070ff */
[----:B------:R-:W-:Y:S01]  /*bf80*/  @!P2 STG.E.U8 desc[UR32][R24.64], R223 ;  /* 0x000000df1800a986 */ /* 0x000fe2000c101120 */
[----:B------:R-:W-:Y:S01]  /*bf90*/  ISETP.GE.AND P2, PT, R35, 0xa, PT ;  /* 0x0000000a2300780c */ /* 0x000fe20003f46270 */
[----:B------:R-:W-:Y:S01]  /*bfa0*/  FMUL R214, R214, UR19 ;  /* 0x00000013d6d67c20 */ /* 0x000fe20008400000 */
[C---:B------:R-:W-:Y:S01]  /*bfb0*/  ISETP.LT.OR P5, PT, R34.reuse, 0x1, !P4 ;  /* 0x000000012200780c */ /* 0x040fe200067a1670 */
[----:B------:R-:W-:Y:S01]  /*bfc0*/  FMUL R213, R213, UR19 ;  /* 0x00000013d5d57c20 */ /* 0x000fe20008400000 */
[C---:B------:R-:W-:Y:S01]  /*bfd0*/  ISETP.LT.OR P6, PT, R34.reuse, 0x1, !P2 ;  /* 0x000000012200780c */ /* 0x040fe200057c1670 */
[----:B------:R-:W-:Y:S01]  /*bfe0*/  @!P1 STG.E.U8 desc[UR32][R26.64], R221 ;  /* 0x000000dd1a009986 */ /* 0x000fe2000c101120 */
[----:B------:R-:W-:Y:S01]  /*bff0*/  ISETP.LT.OR P4, PT, R34, 0x9, !P4 ;  /* 0x000000092200780c */ /* 0x000fe20006781670 */
[----:B------:R-:W-:Y:S01]  /*c000*/  FMUL R212, R212, UR19 ;  /* 0x00000013d4d47c20 */ /* 0x000fe20008400000 */
[----:B0-----:R-:W-:Y:S01]  /*c010*/  F2FP.SATFINITE.E4M3.F32.PACK_AB_MERGE_C R29, RZ, R220, RZ ;  /* 0x000000dcff1d723e */ /* 0x001fe200048070ff */
[----:B------:R-:W-:Y:S01]  /*c020*/  FMUL R211, R211, UR19 ;  /* 0x00000013d3d37c20 */ /* 0x000fe20008400000 */
[----:B------:R-:W-:Y:S01]  /*c030*/  F2FP.SATFINITE.E4M3.F32.PACK_AB_MERGE_C R31, RZ, R218, RZ ;  /* 0x000000daff1f723e */ /* 0x000fe200048070ff */
[----:B------:R-:W-:Y:S01]  /*c040*/  FMUL R210, R210, UR19 ;  /* 0x00000013d2d27c20 */ /* 0x000fe20008400000 */
[C---:B------:R-:W-:Y:S01]  /*c050*/  ISETP.LT.OR P2, PT, R34.reuse, 0x9, !P2 ;  /* 0x000000092200780c */ /* 0x040fe20005741670 */
[----:B------:R0:W-:Y:S01]  /*c060*/  @!P0 STG.E.U8 desc[UR32][R26.64+0x1], R29 ;  /* 0x0000011d1a008986 */ /* 0x0001e2000c101120 */
[----:B------:R-:W-:Y:S01]  /*c070*/  ISETP.GE.AND P0, PT, R35, 0x11, PT ;  /* 0x000000112300780c */ /* 0x000fe20003f06270 */
[----:B------:R-:W-:Y:S01]  /*c080*/  FMUL R209, R209, UR19 ;  /* 0x00000013d1d17c20 */ /* 0x000fe20008400000 */
[----:B------:R-:W-:Y:S01]  /*c090*/  ISETP.GE.AND P1, PT, R35, 0x12, PT ;  /* 0x000000122300780c */ /* 0x000fe20003f26270 */
[----:B------:R-:W-:Y:S01]  /*c0a0*/  @!P5 STG.E.U8 desc[UR32][R24.64+0x8], R219 ;  /* 0x000008db1800d986 */ /* 0x000fe2000c101120 */
[----:B------:R-:W-:Y:S01]  /*c0b0*/  ISETP.LT.OR P5, PT, R34, 0x1, !P0 ;  /* 0x000000012200780c */ /* 0x000fe200047a1670 */
[----:B------:R-:W-:Y:S01]  /*c0c0*/  FMUL R208, R208, UR19 ;  /* 0x00000013d0d07c20 */ /* 0x000fe20008400000 */
[----:B------:R-:W-:Y:S01]  /*c0d0*/  F2FP.SATFINITE.E4M3.F32.PACK_AB_MERGE_C R217, RZ, R217, RZ ;  /* 0x000000d9ffd9723e */ /* 0x000fe200048070ff */
[----:B------:R1:W-:Y:S01]  /*c0e0*/  @!P6 STG.E.U8 desc[UR32][R24.64+0x9], R31 ;  /* 0x0000091f1800e986 */ /* 0x0003e2000c101120 */
[----:B------:R-:W-:Y:S01]  /*c0f0*/  ISETP.LT.OR P6, PT, R34, 0x1, !P1 ;  /* 0x000000012200780c */ /* 0x000fe20004fc1670 */
[----:B------:R-:W-:Y:S01]  /*c100*/  FMUL R207, R207, UR19 ;  /* 0x00000013cfcf7c20 */ /* 0x000fe20008400000 */
[----:B------:R-:W-:Y:S01]  /*c110*/  F2FP.SATFINITE.E4M3.F32.PACK_AB_MERGE_C R215, RZ, R215, RZ ;  /* 0x000000d7ffd7723e */ /* 0x000fe200048070ff */
[----:B------:R-:W-:Y:S01]  /*c120*/  @!P4 STG.E.U8 desc[UR32][R26.64+0x8], R217 ;  /* 0x000008d91a00c986 */ /* 0x000fe2000c101120 */
[----:B0-----:R-:W-:Y:S01]  /*c130*/  F2FP.SATFINITE.E4M3.F32.PACK_AB_MERGE_C R29, RZ, R216, RZ ;  /* 0x000000d8ff1d723e */ /* 0x001fe200048070ff */
[----:B------:R-:W-:Y:S01]  /*c140*/  FMUL R206, R206, UR19 ;  /* 0x00000013cece7c20 */ /* 0x000fe20008400000 */
[----:B------:R-:W-:Y:S01]  /*c150*/  ISETP.GE.AND P4, PT, R35, 0x19, PT ;  /* 0x000000192300780c */ /* 0x000fe20003f86270 */
[----:B------:R-:W-:Y:S01]  /*c160*/  FMUL R205, R205, UR19 ;  /* 0x00000013cdcd7c20 */ /* 0x000fe20008400000 */
[C---:B------:R-:W-:Y:S01]  /*c170*/  ISETP.LT.OR P0, PT, R34.reuse, 0x9, !P0 ;  /* 0x000000092200780c */ /* 0x040fe20004701670 */
[----:B------:R0:W-:Y:S01]  /*c180*/  @!P2 STG.E.U8 desc[UR32][R26.64+0x9], R29 ;  /* 0x0000091d1a00a986 */ /* 0x0001e2000c101120 */
[----:B------:R-:W-:Y:S01]  /*c190*/  ISETP.LT.OR P1, PT, R34, 0x9, !P1 ;  /* 0x000000092200780c */ /* 0x000fe20004f21670 */
[----:B------:R-:W-:Y:S01]  /*c1a0*/  FMUL R204, R204, UR19 ;  /* 0x00000013cccc7c20 */ /* 0x000fe20008400000 */
[----:B-1----:R-:W-:Y:S01]  /*c1b0*/  F2FP.SATFINITE.E4M3.F32.PACK_AB_MERGE_C R31, RZ, R214, RZ ;  /* 0x000000d6ff1f723e */ /* 0x002fe200048070ff */
[----:B------:R-:W-:Y:S01]  /*c1c0*/  @!P5 STG.E.U8 desc[UR32][R24.64+0x10], R215 ;  /* 0x000010d71800d986 */ /* 0x000fe2000c101120 */
[----:B------:R-:W-:Y:S01]  /*c1d0*/  ISETP.GE.AND P2, PT, R35, 0x1a, PT ;  /* 0x0000001a2300780c */ /* 0x000fe20003f46270 */
[----:B------:R-:W-:Y:S01]  /*c1e0*/  FMUL R203, R203, UR19 ;  /* 0x00000013cbcb7c20 */ /* 0x000fe20008400000 */
[C---:B------:R-:W-:Y:S01]  /*c1f0*/  ISETP.LT.OR P5, PT, R34.reuse, 0x1, !P4 ;  /* 0x000000012200780c */ /* 0x040fe200067a1670 */
[----:B------:R1:W-:Y:S01]  /*c200*/  @!P6 STG.E.U8 desc[UR32][R24.64+0x11], R31 ;  /* 0x0000111f1800e986 */ /* 0x0003e2000c101120 */
[----:B------:R-:W-:Y:S01]  /*c210*/  ISETP.LT.OR P6, PT, R34, 0x1, !P2 ;  /* 0x000000012200780c */ /* 0x000fe200057c1670 */
[----:B------:R-:W-:Y:S01]  /*c220*/  FMUL R202, R202, UR19 ;  /* 0x00000013caca7c20 */ /* 0x000fe20008400000 */
[----:B------:R-:W-:Y:S01]  /*c230*/  F2FP.SATFINITE.E4M3.F32.PACK_AB_MERGE_C R213, RZ, R213, RZ ;  /* 0x000000d5ffd5723e */ /* 0x000fe200048070ff */
[----:B------:R-:W-:Y:S01]  /*c240*/  FMUL R201, R201, UR19 ;  /* 0x00000013c9c97c20 */ /* 0x000fe20008400000 */
[----:B0-----:R-:W-:Y:S01]  /*c250*/  F2FP.SATFINITE.E4M3.F32.PACK_AB_MERGE_C R29, RZ, R212, RZ ;  /* 0x000000d4ff1d723e */ /* 0x001fe200048070ff */
[----:B------:R-:W-:Y:S01]  /*c260*/  FMUL R200, R200, UR19 ;  /* 0x00000013c8c87c20 */ /* 0x000fe20008400000 */
[----:B------:R-:W-:Y:S01]  /*c270*/  F2FP.SATFINITE.E4M3.F32.PACK_AB_MERGE_C R211, RZ, R211, RZ ;  /* 0x000000d3ffd3723e */ /* 0x000fe200048070ff */
[----:B------:R-:W-:Y:S01]  /*c280*/  @!P0 STG.E.U8 desc[UR32][R26.64+0x10], R213 ;  /* 0x000010d51a008986 */ /* 0x000fe2000c101120 */
[----:B------:R-:W-:Y:S01]  /*c290*/  ISETP.GE.AND P0, PT, R35, 0x21, PT ;  /* 0x000000212300780c */ /* 0x000fe20003f06270 */
[----:B------:R-:W-:Y:S01]  /*c2a0*/  FMUL R199, R199, UR19 ;  /* 0x00000013c7c77c20 */ /* 0x000fe20008400000 */
[----:B------:R-:W-:Y:S01]  /*c2b0*/  ISETP.LT.OR P4, PT, R34, 0x9, !P4 ;  /* 0x000000092200780c */ /* 0x000fe20006781670 */
[----:B------:R0:W-:Y:S01]  /*c2c0*/  @!P1 STG.E.U8 desc[UR32][R26.64+0x11], R29 ;  /* 0x0000111d1a009986 */ /* 0x0001e2000c101120 */
[----:B-1----:R-:W-:Y:S01]  /*c2d0*/  F2FP.SATFINITE.E4M3.F32.PACK_AB_MERGE_C R31, RZ, R210, RZ ;  /* 0x000000d2ff1f723e */ /* 0x002fe200048070ff */
[----:B------:R-:W-:Y:S01]  /*c2e0*/  FMUL R198, R198, UR19 ;  /* 0x00000013c6c67c20 */ /* 0x000fe20008400000 */
[C---:B------:R-:W-:Y:S01]  /*c2f0*/  ISETP.LT.OR P2, PT, R34.reuse, 0x9, !P2 ;  /* 0x000000092200780c */ /* 0x040fe20005741670 */
        /* <DEDUP_REMOVED lines=219> */
[----:B------:R-:W-:Y:S01]  /*d0b0*/  ISETP.LT.OR P1, PT, R34, 0x9, !P1 ;  /* 0x000000092200780c */ /* 0x000fe20004f21670 */
        /* <DEDUP_REMOVED lines=15> */
[C---:B------:R-:W-:Y:S01]  /*d1b0*/  ISETP.LT.OR P4, PT, R34.reuse, 0x9, !P4 ;  /* 0x000000092200780c */ /* 0x040fe20006781670 */
        /* <DEDUP_REMOVED lines=43> */
[----:B------:R-:W-:Y:S01]  /*d470*/  ISETP.LT.OR P2, PT, R34, 0x9, !P2 ;  /* 0x000000092200780c */ /* 0x000fe20005741670 */
[----:B------:R-:W-:Y:S01]  /*d480*/  @!P5 STG.E.U8 desc[UR32][R24.64+0x88], R155 ;  /* 0x0000889b1800d986 */ /* 0x000fe2000c101120 */
[----:B------:R-:W-:Y:S01]  /*d490*/  ISETP.GE.AND P5, PT, R35, 0x92, PT ;  /* 0x000000922300780c */ /* 0x000fe20003fa6270 */
[----:B-----5:R-:W-:Y:S01]  /*d4a0*/  FMUL R0, R0, UR19 ;  /* 0x0000001300007c20 */ /* 0x020fe20008400000 */
[C---:B------:R-:W-:Y:S01]  /*d4b0*/  ISETP.LT.OR P1, PT, R34.reuse, 0x1, !P0 ;  /* 0x000000012200780c */ /* 0x040fe20004721670 */
[----:B------:R1:W-:Y:S01]  /*d4c0*/  @!P6 STG.E.U8 desc[UR32][R24.64+0x89], R31 ;  /* 0x0000891f1800e986 */ /* 0x0003e2000c101120 */
[----:B------:R-:W-:Y:S01]  /*d4d0*/  ISETP.LT.OR P6, PT, R34, 0x1, !P5 ;  /* 0x000000012200780c */ /* 0x000fe20006fc1670 */
[----:B------:R-:W-:Y:S01]  /*d4e0*/  FMUL R224, R224, UR19 ;  /* 0x00000013e0e07c20 */ /* 0x000fe20008400000 */
[----:B------:R-:W-:-:S02]  /*d4f0*/  F2FP.SATFINITE.E4M3.F32.PACK_AB_MERGE_C R153, RZ, R153, RZ ;  /* 0x00000099ff99723e */ /* 0x000fc400048070ff */
[----:B0-----:R-:W-:Y:S02]  /*d500*/  F2FP.SATFINITE.E4M3.F32.PACK_AB_MERGE_C R29, RZ, R152, RZ ;  /* 0x00000098ff1d723e */ /* 0x001fe400048070ff */
[----:B------:R-:W-:Y:S01]  /*d510*/  F2FP.SATFINITE.E4M3.F32.PACK_AB_MERGE_C R151, RZ, R151, RZ ;  /* 0x00000097ff97723e */ /* 0x000fe200048070ff */
[----:B------:R-:W-:Y:S01]  /*d520*/  @!P4 STG.E.U8 desc[UR32][R26.64+0x88], R153 ;  /* 0x000088991a00c986 */ /* 0x000fe2000c101120 */
[C---:B------:R-:W-:Y:S02]  /*d530*/  ISETP.LT.OR P0, PT, R34.reuse, 0x9, !P0 ;  /* 0x000000092200780c */ /* 0x040fe40004701670 */
[----:B------:R-:W-:Y:S01]  /*d540*/  ISETP.LT.OR P5, PT, R34, 0x9, !P5 ;  /* 0x000000092200780c */ /* 0x000fe20006fa1670 */
[----:B------:R0:W-:Y:S01]  /*d550*/  @!P2 STG.E.U8 desc[UR32][R26.64+0x89], R29 ;  /* 0x0000891d1a00a986 */ /* 0x0001e2000c101120 */
[----:B-1----:R-:W-:Y:S02]  /*d560*/  F2FP.SATFINITE.E4M3.F32.PACK_AB_MERGE_C R31, RZ, R150, RZ ;  /* 0x00000096ff1f723e */ /* 0x002fe400048070ff */
[----:B------:R-:W-:Y:S01]  /*d570*/  F2FP.SATFINITE.E4M3.F32.PACK_AB_MERGE_C R149, RZ, R149, RZ ;  /* 0x00000095ff95723e */ /* 0x000fe200048070ff */
[----:B------:R-:W-:Y:S01]  /*d580*/  @!P1 STG.E.U8 desc[UR32][R24.64+0x90], R151 ;  /* 0x0000909718009986 */ /* 0x000fe2000c101120 */
[----:B------:R-:W-:-:S02]  /*d590*/  ISETP.GE.AND P1, PT, R35, 0x9a, PT ;  /* 0x0000009a2300780c */ /* 0x000fc40003f26270 */
[----:B------:R-:W-:Y:S01]  /*d5a0*/  F2FP.SATFINITE.E4M3.F32.PACK_AB_MERGE_C R147, RZ, R147, RZ ;  /* 0x00000093ff93723e */ /* 0x000fe200048070ff */
[----:B------:R1:W-:Y:S01]  /*d5b0*/  @!P6 STG.E.U8 desc[UR32][R24.64+0x91], R31 ;  /* 0x0000911f1800e986 */ /* 0x0003e2000c101120 */
[----:B------:R-:W-:Y:S02]  /*d5c0*/  ISETP.GE.AND P6, PT, R35, 0x99, PT ;  /* 0x000000992300780c */ /* 0x000fe40003fc6270 */
[C---:B------:R-:W-:Y:S01]  /*d5d0*/  ISETP.LT.OR P4, PT, R34.reuse, 0x1, !P1 ;  /* 0x000000012200780c */ /* 0x040fe20004f81670 */
[----:B------:R-:W-:Y:S01]  /*d5e0*/  @!P0 STG.E.U8 desc[UR32][R26.64+0x90], R149 ;  /* 0x000090951a008986 */ /* 0x000fe2000c101120 */
[C---:B------:R-:W-:Y:S02]  /*d5f0*/  ISETP.LT.OR P2, PT, R34.reuse, 0x1, !P6 ;  /* 0x000000012200780c */ /* 0x040fe40007741670 */
[----:B0-----:R-:W-:Y:S02]  /*d600*/  F2FP.SATFINITE.E4M3.F32.PACK_AB_MERGE_C R29, RZ, R148, RZ ;  /* 0x00000094ff1d723e */ /* 0x001fe400048070ff */
[----:B------:R-:W-:-:S02]  /*d610*/  ISETP.LT.OR P0, PT, R34, 0x9, !P6 ;  /* 0x000000092200780c */ /* 0x000fc40007701670 */
[----:B------:R-:W-:Y:S01]  /*d620*/  ISETP.LT.OR P1, PT, R34, 0x9, !P1 ;  /* 0x000000092200780c */ /* 0x000fe20004f21670 */
[----:B------:R0:W-:Y:S01]  /*d630*/  @!P5 STG.E.U8 desc[UR32][R26.64+0x91], R29 ;  /* 0x0000911d1a00d986 */ /* 0x0001e2000c101120 */
[----:B-1----:R-:W-:Y:S02]  /*d640*/  F2FP.SATFINITE.E4M3.F32.PACK_AB_MERGE_C R31, RZ, R146, RZ ;  /* 0x00000092ff1f723e */ /* 0x002fe400048070ff */
[----:B------:R-:W-:Y:S02]  /*d650*/  F2FP.SATFINITE.E4M3.F32.PACK_AB_MERGE_C R145, RZ, R145, RZ ;  /* 0x00000091ff91723e */ /* 0x000fe400048070ff */
[----:B------:R-:W-:Y:S01]  /*d660*/  F2FP.SATFINITE.E4M3.F32.PACK_AB_MERGE_C R143, RZ, R143, RZ ;  /* 0x0000008fff8f723e */ /* 0x000fe200048070ff */
[----:B------:R-:W-:Y:S01]  /*d670*/  @!P2 STG.E.U8 desc[UR32][R24.64+0x98], R147 ;  /* 0x000098931800a986 */ /* 0x000fe2000c101120 */
[C---:B------:R-:W-:Y:S02]  /*d680*/  ISETP.GE.AND P2, PT, R35.reuse, 0xa2, PT ;  /* 0x000000a22300780c */ /* 0x040fe40003f46270 */
[----:B------:R-:W-:Y:S01]  /*d690*/  F2FP.SATFINITE.E4M3.F32.PACK_AB_MERGE_C R141, RZ, R141, RZ ;  /* 0x0000008dff8d723e */ /* 0x000fe200048070ff */
[----:B------:R1:W-:Y:S01]  /*d6a0*/  @!P4 STG.E.U8 desc[UR32][R24.64+0x99], R31 ;  /* 0x0000991f1800c986 */ /* 0x0003e2000c101120 */
[----:B------:R-:W-:-:S02]  /*d6b0*/  ISETP.GE.AND P4, PT, R35, 0xa1, PT ;  /* 0x000000a12300780c */ /* 0x000fc40003f86270 */
[C---:B------:R-:W-:Y:S01]  /*d6c0*/  ISETP.LT.OR P6, PT, R34.reuse, 0x1, !P2 ;  /* 0x000000012200780c */ /* 0x040fe200057c1670 */
[----:B------:R-:W-:Y:S01]  /*d6d0*/  @!P0 STG.E.U8 desc[UR32][R26.64+0x98], R145 ;  /* 0x000098911a008986 */ /* 0x000fe2000c101120 */
[C---:B------:R-:W-:Y:S02]  /*d6e0*/  ISETP.LT.OR P5, PT, R34.reuse, 0x1, !P4 ;  /* 0x000000012200780c */ /* 0x040fe400067a1670 */
[----:B------:R-:W-:Y:S02]  /*d6f0*/  ISETP.LT.OR P4, PT, R34, 0x9, !P4 ;  /* 0x000000092200780c */ /* 0x000fe40006781670 */
[----:B0-----:R-:W-:Y:S02]  /*d700*/  F2FP.SATFINITE.E4M3.F32.PACK_AB_MERGE_C R29, RZ, R144, RZ ;  /* 0x00000090ff1d723e */ /* 0x001fe400048070ff */
[C---:B------:R-:W-:Y:S02]  /*d710*/  ISETP.GE.AND P0, PT, R35.reuse, 0xaa, PT ;  /* 0x000000aa2300780c */ /* 0x040fe40003f06270 */
[----:B-1----:R-:W-:Y:S01]  /*d720*/  F2FP.SATFINITE.E4M3.F32.PACK_AB_MERGE_C R31, RZ, R142, RZ ;  /* 0x0000008eff1f723e */ /* 0x002fe200048070ff */
[----:B------:R0:W-:Y:S01]  /*d730*/  @!P1 STG.E.U8 desc[UR32][R26.64+0x99], R29 ;  /* 0x0000991d1a009986 */ /* 0x0001e2000c101120 */
[----:B------:R-:W-:-:S02]  /*d740*/  ISETP.GE.AND P1, PT, R35, 0xa9, PT ;  /* 0x000000a92300780c */ /* 0x000fc40003f26270 */
[C---:B------:R-:W-:Y:S01]  /*d750*/  ISETP.LT.OR P2, PT, R34.reuse, 0x9, !P2 ;  /* 0x000000092200780c */ /* 0x040fe20005741670 */
[----:B------:R-:W-:Y:S01]  /*d760*/  @!P5 STG.E.U8 desc[UR32][R24.64+0xa0], R143 ;  /* 0x0000a08f1800d986 */ /* 0x000fe2000c101120 */
[C---:B------:R-:W-:Y:S02]  /*d770*/  ISETP.LT.OR P5, PT, R34.reuse, 0x1, !P0 ;  /* 0x000000012200780c */ /* 0x040fe400047a1670 */
[----:B------:R-:W-:Y:S01]  /*d780*/  F2FP.SATFINITE.E4M3.F32.PACK_AB_MERGE_C R139, RZ, R139, RZ ;  /* 0x0000008bff8b723e */ /* 0x000fe200048070ff */
[----:B------:R1:W-:Y:S01]  /*d790*/  @!P6 STG.E.U8 desc[UR32][R24.64+0xa1], R31 ;  /* 0x0000a11f1800e986 */ /* 0x0003e2000c101120 */
[----:B------:R-:W-:Y:S02]  /*d7a0*/  F2FP.SATFINITE.E4M3.F32.PACK_AB_MERGE_C R137, RZ, R137, RZ ;  /* 0x00000089ff89723e */ /* 0x000fe400048070ff */
[C---:B------:R-:W-:Y:S01]  /*d7b0*/  ISETP.LT.OR P0, PT, R34.reuse, 0x9, !P0 ;  /* 0x000000092200780c */ /* 0x040fe20004701670 */
[----:B------:R-:W-:Y:S01]  /*d7c0*/  @!P4 STG.E.U8 desc[UR32][R26.64+0xa0], R141 ;  /* 0x0000a08d1a00c986 */ /* 0x000fe2000c101120 */
[----:B------:R-:W-:-:S02]  /*d7d0*/  ISETP.LT.OR P4, PT, R34, 0x1, !P1 ;  /* 0x000000012200780c */ /* 0x000fc40004f81670 */
[C---:B------:R-:W-:Y:S02]  /*d7e0*/  ISETP.LT.OR P1, PT, R34.reuse, 0x9, !P1 ;  /* 0x000000092200780c */ /* 0x040fe40004f21670 */
[----:B0-----:R-:W-:Y:S02]  /*d7f0*/  F2FP.SATFINITE.E4M3.F32.PACK_AB_MERGE_C R29, RZ, R140, RZ ;  /* 0x0000008cff1d723e */ /* 0x001fe400048070ff */
[----:B------:R-:W-:Y:S02]  /*d800*/  F2FP.SATFINITE.E4M3.F32.PACK_AB_MERGE_C R33, RZ, R136, RZ ;  /* 0x00000088ff21723e */ /* 0x000fe400048070ff */
[----:B-1----:R-:W-:Y:S01]  /*d810*/  F2FP.SATFINITE.E4M3.F32.PACK_AB_MERGE_C R31, RZ, R138, RZ ;  /* 0x0000008aff1f723e */ /* 0x002fe200048070ff */
[----:B------:R0:W-:Y:S01]  /*d820*/  @!P2 STG.E.U8 desc[UR32][R26.64+0xa1], R29 ;  /* 0x0000a11d1a00a986 */ /* 0x0001e2000c101120 */
[----:B------:R-:W-:Y:S02]  /*d830*/  ISETP.GE.AND P2, PT, R35, 0xb1, PT ;  /* 0x000000b12300780c */ /* 0x000fe40003f46270 */
[----:B------:R-:W-:Y:S01]  /*d840*/  F2FP.SATFINITE.E4M3.F32.PACK_AB_MERGE_C R23, RZ, R23, RZ ;  /* 0x00000017ff17723e */ /* 0x000fe200048070ff */
[----:B------:R-:W-:Y:S01]  /*d850*/  @!P4 STG.E.U8 desc[UR32][R24.64+0xa8], R139 ;  /* 0x0000a88b1800c986 */ /* 0x000fe2000c101120 */
[----:B------:R-:W-:-:S02]  /*d860*/  ISETP.LT.OR P4, PT, R34, 0x1, !P2 ;  /* 0x000000012200780c */ /* 0x000fc40005781670 */
[C---:B------:R-:W-:Y:S01]  /*d870*/  ISETP.LT.OR P2, PT, R34.reuse, 0x9, !P2 ;  /* 0x000000092200780c */ /* 0x040fe20005741670 */
[----:B------:R1:W-:Y:S01]  /*d880*/  @!P5 STG.E.U8 desc[UR32][R24.64+0xa9], R31 ;  /* 0x0000a91f1800d986 */ /* 0x0003e2000c101120 */
[----:B------:R-:W-:Y:S02]  /*d890*/  F2FP.SATFINITE.E4M3.F32.PACK_AB_MERGE_C R21, RZ, R21, RZ ;  /* 0x00000015ff15723e */ /* 0x000fe400048070ff */
[----:B------:R-:W-:Y:S01]  /*d8a0*/  F2FP.SATFINITE.E4M3.F32.PACK_AB_MERGE_C R19, RZ, R19, RZ ;  /* 0x00000013ff13723e */ /* 0x000fe200048070ff */
[----:B------:R-:W-:Y:S01]  /*d8b0*/  @!P1 STG.E.U8 desc[UR32][R26.64+0xa8], R137 ;  /* 0x0000a8891a009986 */ /* 0x000fe2000c101120 */
[----:B------:R-:W-:Y:S02]  /*d8c0*/  ISETP.GE.AND P1, PT, R35, 0xb2, PT ;  /* 0x000000b22300780c */ /* 0x000fe40003f26270 */
[----:B0-----:R-:W-:Y:S01]  /*d8d0*/  F2FP.SATFINITE.E4M3.F32.PACK_AB_MERGE_C R29, RZ, R22, RZ ;  /* 0x00000016ff1d723e */ /* 0x001fe200048070ff */
[----:B------:R-:W-:Y:S01]  /*d8e0*/  @!P0 STG.E.U8 desc[UR32][R26.64+0xa9], R33 ;  /* 0x0000a9211a008986 */ /* 0x000fe2000c101120 */
[----:B------:R-:W-:-:S02]  /*d8f0*/  ISETP.LT.OR P5, PT, R34, 0x1, !P1 ;  /* 0x000000012200780c */ /* 0x000fc40004fa1670 */
[C---:B------:R-:W-:Y:S01]  /*d900*/  ISETP.GE.AND P0, PT, R35.reuse, 0xb9, PT ;  /* 0x000000b92300780c */ /* 0x040fe20003f06270 */
[----:B------:R0:W-:Y:S01]  /*d910*/  @!P4 STG.E.U8 desc[UR32][R24.64+0xb0], R23 ;  /* 0x0000b0171800c986 */ /* 0x0001e2000c101120 */
[----:B------:R-:W-:Y:S02]  /*d920*/  ISETP.GE.AND P4, PT, R35, 0xba, PT ;  /* 0x000000ba2300780c */ /* 0x000fe40003f86270 */
[C---:B------:R-:W-:Y:S02]  /*d930*/  ISETP.LT.OR P1, PT, R34.reuse, 0x9, !P1 ;  /* 0x000000092200780c */ /* 0x040fe40004f21670 */
[C---:B------:R-:W-:Y:S02]  /*d940*/  ISETP.LT.OR P6, PT, R34.reuse, 0x1, !P0 ;  /* 0x000000012200780c */ /* 0x040fe400047c1670 */
[----:B-1----:R-:W-:Y:S02]  /*d950*/  F2FP.SATFINITE.E4M3.F32.PACK_AB_MERGE_C R31, RZ, R20, RZ ;  /* 0x00000014ff1f723e */ /* 0x002fe400048070ff */
[C---:B------:R-:W-:Y:S01]  /*d960*/  ISETP.LT.OR P0, PT, R34.reuse, 0x9, !P0 ;  /* 0x000000092200780c */ /* 0x040fe20004701670 */
[----:B------:R-:W-:Y:S01]  /*d970*/  @!P5 STG.E.U8 desc[UR32][R24.64+0xb1], R29 ;  /* 0x0000b11d1800d986 */ /* 0x000fe2000c101120 */
[----:B------:R-:W-:-:S02]  /*d980*/  ISETP.LT.OR P5, PT, R34, 0x9, !P4 ;  /* 0x000000092200780c */ /* 0x000fc400067a1670 */
[----:B0-----:R-:W-:Y:S01]  /*d990*/  F2FP.SATFINITE.E4M3.F32.PACK_AB_MERGE_C R23, RZ, R18, RZ ;  /* 0x00000012ff17723e */ /* 0x001fe200048070ff */
[----:B------:R0:W-:Y:S01]  /*d9a0*/  @!P2 STG.E.U8 desc[UR32][R26.64+0xb0], R21 ;  /* 0x0000b0151a00a986 */ /* 0x0001e2000c101120 */
[C---:B------:R-:W-:Y:S02]  /*d9b0*/  ISETP.LT.OR P2, PT, R34.reuse, 0x1, !P4 ;  /* 0x000000012200780c */ /* 0x040fe40006741670 */
[C---:B------:R-:W-:Y:S01]  /*d9c0*/  ISETP.GE.AND P4, PT, R35.reuse, 0xc2, PT ;  /* 0x000000c22300780c */ /* 0x040fe20003f86270 */
[----:B------:R-:W-:Y:S01]  /*d9d0*/  @!P1 STG.E.U8 desc[UR32][R26.64+0xb1], R31 ;  /* 0x0000b11f1a009986 */ /* 0x000fe2000c101120 */
[----:B------:R-:W-:Y:S02]  /*d9e0*/  ISETP.GE.AND P1, PT, R35, 0xc1, PT ;  /* 0x000000c12300780c */ /* 0x000fe40003f26270 */
[----:B------:R-:W-:Y:S01]  /*d9f0*/  F2FP.SATFINITE.E4M3.F32.PACK_AB_MERGE_C R17, RZ, R17, RZ ;  /* 0x00000011ff11723e */ /* 0x000fe200048070ff */
[----:B------:R1:W-:Y:S01]  /*da00*/  @!P6 STG.E.U8 desc[UR32][R24.64+0xb8], R19 ;  /* 0x0000b8131800e986 */ /* 0x0003e2000c101120 */
[----:B------:R-:W-:-:S02]  /*da10*/  ISETP.LT.OR P6, PT, R34, 0x1, !P1 ;  /* 0x000000012200780c */ /* 0x000fc40004fc1670 */
[----:B------:R-:W-:Y:S02]  /*da20*/  F2FP.SATFINITE.E4M3.F32.PACK_AB_MERGE_C R15, RZ, R15, RZ ;  /* 0x0000000fff0f723e */ /* 0x000fe400048070ff */
[----:B0-----:R-:W-:Y:S01]  /*da30*/  F2FP.SATFINITE.E4M3.F32.PACK_AB_MERGE_C R21, RZ, R14, RZ ;  /* 0x0000000eff15723e */ /* 0x001fe200048070ff */
[----:B------:R-:W-:Y:S01]  /*da40*/  @!P2 STG.E.U8 desc[UR32][R24.64+0xb9], R23 ;  /* 0x0000b9171800a986 */ /* 0x000fe2000c101120 */
[C---:B------:R-:W-:Y:S02]  /*da50*/  ISETP.LT.OR P2, PT, R34.reuse, 0x1, !P4 ;  /* 0x000000012200780c */ /* 0x040fe40006741670 */
[----:B------:R-:W-:Y:S01]  /*da60*/  ISETP.LT.OR P1, PT, R34, 0x9, !P1 ;  /* 0x000000092200780c */ /* 0x000fe20004f21670 */
[----:B------:R0:W-:Y:S01]  /*da70*/  @!P0 STG.E.U8 desc[UR32][R26.64+0xb8], R17 ;  /* 0x0000b8111a008986 */ /* 0x0001e2000c101120 */
[----:B------:R-:W-:Y:S02]  /*da80*/  ISETP.GE.AND P0, PT, R35, 0xc9, PT ;  /* 0x000000c92300780c */ /* 0x000fe40003f06270 */
[----:B-1----:R-:W-:-:S02]  /*da90*/  F2FP.SATFINITE.E4M3.F32.PACK_AB_MERGE_C R19, RZ, R16, RZ ;  /* 0x00000010ff13723e */ /* 0x002fc400048070ff */
[----:B------:R-:W-:Y:S02]  /*daa0*/  F2FP.SATFINITE.E4M3.F32.PACK_AB_MERGE_C R13, RZ, R13, RZ ;  /* 0x0000000dff0d723e */ /* 0x000fe400048070ff */
[----:B------:R-:W-:Y:S01]  /*dab0*/  F2FP.SATFINITE.E4M3.F32.PACK_AB_MERGE_C R11, RZ, R11, RZ ;  /* 0x0000000bff0b723e */ /* 0x000fe200048070ff */
[----:B------:R-:W-:Y:S01]  /*dac0*/  @!P5 STG.E.U8 desc[UR32][R26.64+0xb9], R19 ;  /* 0x0000b9131a00d986 */ /* 0x000fe2000c101120 */
[C---:B------:R-:W-:Y:S02]  /*dad0*/  ISETP.LT.OR P5, PT, R34.reuse, 0x9, !P4 ;  /* 0x000000092200780c */ /* 0x040fe400067a1670 */
[----:B------:R-:W-:Y:S01]  /*dae0*/  ISETP.GE.AND P4, PT, R35, 0xca, PT ;  /* 0x000000ca2300780c */ /* 0x000fe20003f86270 */
[----:B------:R-:W-:Y:S01]  /*daf0*/  @!P2 STG.E.U8 desc[UR32][R24.64+0xc1], R21 ;  /* 0x0000c1151800a986 */ /* 0x000fe2000c101120 */
[----:B0-----:R-:W-:Y:S02]  /*db00*/  F2FP.SATFINITE.E4M3.F32.PACK_AB_MERGE_C R17, RZ, R10, RZ ;  /* 0x0000000aff11723e */ /* 0x001fe400048070ff */
[C---:B------:R-:W-:Y:S01]  /*db10*/  ISETP.LT.OR P2, PT, R34.reuse, 0x1, !P4 ;  /* 0x000000012200780c */ /* 0x040fe20006741670 */
[----:B------:R0:W-:Y:S01]  /*db20*/  @!P6 STG.E.U8 desc[UR32][R24.64+0xc0], R15 ;  /* 0x0000c00f1800e986 */ /* 0x0001e2000c101120 */
[----:B------:R-:W-:-:S02]  /*db30*/  ISETP.LT.OR P6, PT, R34, 0x1, !P0 ;  /* 0x000000012200780c */ /* 0x000fc400047c1670 */
[C---:B------:R-:W-:Y:S01]  /*db40*/  ISETP.LT.OR P0, PT, R34.reuse, 0x9, !P0 ;  /* 0x000000092200780c */ /* 0x040fe20004701670 */
[----:B------:R1:W-:Y:S01]  /*db50*/  @!P1 STG.E.U8 desc[UR32][R26.64+0xc0], R13 ;  /* 0x0000c00d1a009986 */ /* 0x0003e2000c101120 */
[----:B------:R-:W-:Y:S02]  /*db60*/  ISETP.LT.OR P1, PT, R34, 0x9, !P4 ;  /* 0x000000092200780c */ /* 0x000fe40006721670 */
[----:B------:R-:W-:Y:S02]  /*db70*/  ISETP.GE.AND P4, PT, R35, 0xd2, PT ;  /* 0x000000d22300780c */ /* 0x000fe40003f86270 */
[----:B------:R-:W-:Y:S02]  /*db80*/  F2FP.SATFINITE.E4M3.F32.PACK_AB_MERGE_C R9, RZ, R9, RZ ;  /* 0x00000009ff09723e */ /* 0x000fe400048070ff */
[----:B------:R-:W-:Y:S02]  /*db90*/  F2FP.SATFINITE.E4M3.F32.PACK_AB_MERGE_C R7, RZ, R7, RZ ;  /* 0x00000007ff07723e */ /* 0x000fe400048070ff */
[----:B0-----:R-:W-:-:S02]  /*dba0*/  F2FP.SATFINITE.E4M3.F32.PACK_AB_MERGE_C R15, RZ, R12, RZ ;  /* 0x0000000cff0f723e */ /* 0x001fc400048070ff */
[----:B------:R-:W-:Y:S02]  /*dbb0*/  F2FP.SATFINITE.E4M3.F32.PACK_AB_MERGE_C R5, RZ, R5, RZ ;  /* 0x00000005ff05723e */ /* 0x000fe400048070ff */
[----:B-1----:R-:W-:Y:S01]  /*dbc0*/  F2FP.SATFINITE.E4M3.F32.PACK_AB_MERGE_C R13, RZ, R8, RZ ;  /* 0x00000008ff0d723e */ /* 0x002fe200048070ff */
[----:B------:R-:W-:Y:S01]  /*dbd0*/  @!P5 STG.E.U8 desc[UR32][R26.64+0xc1], R15 ;  /* 0x0000c10f1a00d986 */ /* 0x000fe2000c101120 */
[----:B------:R-:W-:-:S03]  /*dbe0*/  F2FP.SATFINITE.E4M3.F32.PACK_AB_MERGE_C R3, RZ, R3, RZ ;  /* 0x00000003ff03723e */ /* 0x000fc600048070ff */
[----:B------:R-:W-:Y:S01]  /*dbf0*/  @!P2 STG.E.U8 desc[UR32][R24.64+0xc9], R17 ;  /* 0x0000c9111800a986 */ /* 0x000fe2000c101120 */
[----:B------:R-:W-:-:S03]  /*dc00*/  ISETP.GE.AND P2, PT, R35, 0xd1, PT ;  /* 0x000000d12300780c */ /* 0x000fc60003f46270 */
[----:B------:R0:W-:Y:S01]  /*dc10*/  @!P6 STG.E.U8 desc[UR32][R24.64+0xc8], R11 ;  /* 0x0000c80b1800e986 */ /* 0x0001e2000c101120 */
[C---:B------:R-:W-:Y:S02]  /*dc20*/  ISETP.LT.OR P5, PT, R34.reuse, 0x1, !P2 ;  /* 0x000000012200780c */ /* 0x040fe400057a1670 */
[C---:B------:R-:W-:Y:S01]  /*dc30*/  ISETP.LT.OR P6, PT, R34.reuse, 0x1, !P4 ;  /* 0x000000012200780c */ /* 0x040fe200067c1670 */
[----:B------:R1:W-:Y:S01]  /*dc40*/  @!P0 STG.E.U8 desc[UR32][R26.64+0xc8], R9 ;  /* 0x0000c8091a008986 */ /* 0x0003e2000c101120 */
[C---:B------:R-:W-:Y:S02]  /*dc50*/  ISETP.LT.OR P0, PT, R34.reuse, 0x9, !P2 ;  /* 0x000000092200780c */ /* 0x040fe40005701670 */
[C---:B------:R-:W-:Y:S01]  /*dc60*/  ISETP.GE.AND P2, PT, R35.reuse, 0xd9, PT ;  /* 0x000000d92300780c */ /* 0x040fe20003f46270 */
[----:B------:R2:W-:Y:S01]  /*dc70*/  @!P1 STG.E.U8 desc[UR32][R26.64+0xc9], R13 ;  /* 0x0000c90d1a009986 */ /* 0x0005e2000c101120 */
[----:B------:R-:W-:Y:S02]  /*dc80*/  ISETP.GE.AND P1, PT, R35, 0xda, PT ;  /* 0x000000da2300780c */ /* 0x000fe40003f26270 */
[----:B------:R-:W-:-:S02]  /*dc90*/  ISETP.LT.OR P4, PT, R34, 0x9, !P4 ;  /* 0x000000092200780c */ /* 0x000fc40006781670 */
[----:B0-----:R-:W-:Y:S01]  /*dca0*/  F2FP.SATFINITE.E4M3.F32.PACK_AB_MERGE_C R11, RZ, R6, RZ ;  /* 0x00000006ff0b723e */ /* 0x001fe200048070ff */
[----:B------:R0:W-:Y:S01]  /*dcb0*/  @!P5 STG.E.U8 desc[UR32][R24.64+0xd0], R7 ;  /* 0x0000d0071800d986 */ /* 0x0001e2000c101120 */
[C---:B------:R-:W-:Y:S02]  /*dcc0*/  ISETP.LT.OR P5, PT, R34.reuse, 0x1, !P2 ;  /* 0x000000012200780c */ /* 0x040fe400057a1670 */
[C---:B------:R-:W-:Y:S01]  /*dcd0*/  ISETP.LT.OR P2, PT, R34.reuse, 0x9, !P2 ;  /* 0x000000092200780c */ /* 0x040fe20005741670 */
[----:B------:R3:W-:Y:S01]  /*dce0*/  @!P6 STG.E.U8 desc[UR32][R24.64+0xd1], R11 ;  /* 0x0000d10b1800e986 */ /* 0x0007e2000c101120 */
[C---:B------:R-:W-:Y:S02]  /*dcf0*/  ISETP.LT.OR P6, PT, R34.reuse, 0x1, !P1 ;  /* 0x000000012200780c */ /* 0x040fe40004fc1670 */
[----:B------:R-:W-:Y:S01]  /*dd00*/  ISETP.LT.OR P1, PT, R34, 0x9, !P1 ;  /* 0x000000092200780c */ /* 0x000fe20004f21670 */
[----:B------:R4:W-:Y:S01]  /*dd10*/  @!P0 STG.E.U8 desc[UR32][R26.64+0xd0], R5 ;  /* 0x0000d0051a008986 */ /* 0x0009e2000c101120 */
[----:B-1----:R-:W-:-:S02]  /*dd20*/  F2FP.SATFINITE.E4M3.F32.PACK_AB_MERGE_C R9, RZ, R2, RZ ;  /* 0x00000002ff09723e */ /* 0x002fc400048070ff */
[----:B--2---:R-:W-:Y:S02]  /*dd30*/  F2FP.SATFINITE.E4M3.F32.PACK_AB_MERGE_C R13, RZ, R224, RZ ;  /* 0x000000e0ff0d723e */ /* 0x004fe400048070ff */
[----:B0-----:R-:W-:Y:S02]  /*dd40*/  F2FP.SATFINITE.E4M3.F32.PACK_AB_MERGE_C R7, RZ, R4, RZ ;  /* 0x00000004ff07723e */ /* 0x001fe400048070ff */
[----:B---3--:R-:W-:-:S03]  /*dd50*/  F2FP.SATFINITE.E4M3.F32.PACK_AB_MERGE_C R11, RZ, R0, RZ ;  /* 0x00000000ff0b723e */ /* 0x008fc600048070ff */
[----:B------:R4:W-:Y:S04]  /*dd60*/  @!P4 STG.E.U8 desc[UR32][R26.64+0xd1], R7 ;  /* 0x0000d1071a00c986 */ /* 0x0009e8000c101120 */
[----:B------:R4:W-:Y:S04]  /*dd70*/  @!P6 STG.E.U8 desc[UR32][R24.64+0xd9], R9 ;  /* 0x0000d9091800e986 */ /* 0x0009e8000c101120 */
[----:B------:R4:W-:Y:S04]  /*dd80*/  @!P5 STG.E.U8 desc[UR32][R24.64+0xd8], R3 ;  /* 0x0000d8031800d986 */ /* 0x0009e8000c101120 */
[----:B------:R4:W-:Y:S04]  /*dd90*/  @!P2 STG.E.U8 desc[UR32][R26.64+0xd8], R11 ;  /* 0x0000d80b1a00a986 */ /* 0x0009e8000c101120 */
[----:B------:R4:W-:Y:S02]  /*dda0*/  @!P1 STG.E.U8 desc[UR32][R26.64+0xd9], R13 ;  /* 0x0000d90d1a009986 */ /* 0x0009e4000c101120 */
.L_x_261:
[----:B------:R-:W-:Y:S05]  /*ddb0*/  BSYNC B0 ;  /* 0x0000000000007941 */ /* 0x000fea0003800000 */
.L_x_35:
[----:B------:R-:W2:Y:S01]  /*ddc0*/  LDL.LU R22, [R1+0x4] ;  /* 0x0000040001167983 */ /* 0x000ea20000300800 */
[----:B0---4-:R-:W-:Y:S01]  /*ddd0*/  IMAD.U32 R3, RZ, RZ, UR16 ;  /* 0x00000010ff037e24 */ /* 0x011fe2000f8e00ff */
[----:B------:R-:W-:Y:S02]  /*dde0*/  ULDC.64 UR20, c[0x0][0x650] ;  /* 0x0001940000147ab9 */ /* 0x000fe40000000a00 */
[----:B------:R-:W4:Y:S01]  /*ddf0*/  LDL.LU R19, [R1+0x8] ;  /* 0x0000080001137983 */ /* 0x000f220000300800 */
[----:B-----5:R-:W-:Y:S01]  /*de00*/  IMAD.U32 R0, RZ, RZ, UR30 ;  /* 0x0000001eff007e24 */ /* 0x020fe2000f8e00ff */
[----:B------:R0:W-:Y:S01]  /*de10*/  SYNCS.ARRIVE.TRANS64.A1T0 RZ, [R3+UR11], RZ ;  /* 0x000000ff03ff79a7 */ /* 0x0001e2000810000b */
[----:B------:R-:W-:Y:S02]  /*de20*/  IMAD.U32 R2, RZ, RZ, UR30 ;  /* 0x0000001eff027e24 */ /* 0x000fe4000f8e00ff */
[----:B------:R-:W-:Y:S02]  /*de30*/  IMAD.MOV.U32 R4, RZ, RZ, -0x1 ;  /* 0xffffffffff047424 */ /* 0x000fe400078e00ff */
[----:B0-----:R-:W-:Y:S01]  /*de40*/  IMAD.U32 R3, RZ, RZ, UR7 ;  /* 0x00000007ff037e24 */ /* 0x001fe2000f8e00ff */
[----:B----4-:R-:W-:-:S02]  /*de50*/  LEA R19, P0, R0, R19, 0x1 ;  /* 0x0000001300137211 */ /* 0x010fc400078008ff */
[----:B------:R-:W-:Y:S02]  /*de60*/  PRMT R0, RZ, 0x7610, R0 ;  /* 0x00007610ff007816 */ /* 0x000fe40000000000 */
[----:B--2---:R-:W-:Y:S01]  /*de70*/  LEA.HI.X R22, R2, R22, R3, 0x1, P0 ;  /* 0x0000001602167211 */ /* 0x004fe200000f0c03 */
[----:B------:R-:W-:Y:S01]  /*de80*/  IMAD.MOV.U32 R2, RZ, RZ, -0x1 ;  /* 0xffffffffff027424 */ /* 0x000fe200078e00ff */
[----:B------:R0:W-:Y:S01]  /*de90*/  STL [R1+0x8], R19 ;  /* 0x0000081301007387 */ /* 0x0001e20000100800 */
[----:B------:R-:W-:Y:S01]  /*dea0*/  IMAD.MOV.U32 R3, RZ, RZ, -0x1 ;  /* 0xffffffffff037424 */ /* 0x000fe200078e00ff */
[----:B------:R-:W-:Y:S02]  /*deb0*/  ISETP.GE.U32.AND P0, PT, R19, UR20, PT ;  /* 0x0000001413007c0c */ /* 0x000fe4000bf06070 */
[----:B------:R0:W-:Y:S02]  /*dec0*/  STL [R1+0x4], R22 ;  /* 0x0000041601007387 */ /* 0x0001e40000100800 */
[----:B------:R-:W-:-:S02]  /*ded0*/  ISETP.GE.U32.AND.EX P0, PT, R22, UR21, PT, P0 ;  /* 0x0000001516007c0c */ /* 0x000fc4000bf06100 */
[----:B------:R0:W-:Y:S04]  /*dee0*/  STL [R1+0xc], R4 ;  /* 0x00000c0401007387 */ /* 0x0001e80000100800 */
[----:B------:R0:W-:Y:S04]  /*def0*/  STL [R1], R2 ;  /* 0x0000000201007387 */ /* 0x0001e80000100800 */
[----:B------:R0:W-:Y:S03]  /*df00*/  STL [R1+0x10], R3 ;  /* 0x0000100301007387 */ /* 0x0001e60000100800 */
[----:B------:R-:W-:Y:S05]  /*df10*/  @P0 BRA `(.L_x_262) ;  /* 0x0000000400740947 */ /* 0x000fea0003800000 */
[----:B------:R-:W2:Y:S01]  /*df20*/  S2R R14, SR_CTAID.X ;  /* 0x00000000000e7919 */ /* 0x000ea20000002500 */
[----:B------:R-:W4:Y:S01]  /*df30*/  LDC.64 R8, c[0x0][0x628] ;  /* 0x00018a00ff087b82 */ /* 0x000f220000000a00 */
[----:B------:R-:W-:Y:S01]  /*df40*/  ULDC UR20, c[0x0][0x150] ;  /* 0x0000540000147ab9 */ /* 0x000fe20000000800 */
[----:B------:R-:W-:Y:S01]  /*df50*/  IMAD.MOV.U32 R6, RZ, RZ, R19 ;  /* 0x000000ffff067224 */ /* 0x000fe200078e0013 */
[----:B------:R-:W0:Y:S01]  /*df60*/  S2R R16, SR_CTAID.Y ;  /* 0x0000000000107919 */ /* 0x000e220000002600 */
[----:B------:R-:W-:-:S04]  /*df70*/  IMAD.MOV.U32 R7, RZ, RZ, R22 ;  /* 0x000000ffff077224 */ /* 0x000fc800078e0016 */
[----:B------:R-:W0:Y:S08]  /*df80*/  LDC R17, c[0x0][0x144] ;  /* 0x00005100ff117b82 */ /* 0x000e300000000800 */
[----:B------:R-:W0:Y:S08]  /*df90*/  LDC R10, c[0x0][0x630] ;  /* 0x00018c00ff0a7b82 */ /* 0x000e300000000800 */
[----:B------:R-:W0:Y:S01]  /*dfa0*/  LDC.64 R12, c[0x0][0x620] ;  /* 0x00018800ff0c7b82 */ /* 0x000e220000000a00 */
[----:B----4-:R-:W-:-:S04]  /*dfb0*/  ISETP.NE.U32.AND P0, PT, R8, RZ, PT ;  /* 0x000000ff0800720c */ /* 0x010fc80003f05070 */
[----:B------:R-:W-:Y:S02]  /*dfc0*/  ISETP.NE.AND.EX P0, PT, R9, RZ, PT, P0 ;  /* 0x000000ff0900720c */ /* 0x000fe40003f05300 */
[----:B--2---:R-:W-:-:S05]  /*dfd0*/  I2FP.F32.U32 R0, R14 ;  /* 0x0000000e00007245 */ /* 0x004fca0000201000 */
[----:B------:R-:W-:-:S04]  /*dfe0*/  FMUL R0, R0, UR20 ;  /* 0x0000001400007c20 */ /* 0x000fc80008400000 */
[----:B------:R2:W4:Y:S02]  /*dff0*/  F2I.U32.TRUNC.NTZ R15, R0 ;  /* 0x00000000000f7305 */ /* 0x000524000020f000 */
[----:B------:R-:W-:Y:S05]  /*e000*/  @!P0 BRA `(.L_x_263) ;  /* 0x0000000000288947 */ /* 0x000fea0003800000 */
[----:B--2---:R-:W2:Y:S02]  /*e010*/  LDC R0, c[0x0][0x634] ;  /* 0x00018d00ff007b82 */ /* 0x004ea40000000800 */
[----:B--2---:R-:W-:-:S05]  /*e020*/  IADD3 R7, P0, R19, R0, RZ ;  /* 0x0000000013077210 */ /* 0x004fca0007f1e0ff */
[----:B------:R-:W-:-:S04]  /*e030*/  IMAD.X R11, RZ, RZ, R22, P0 ;  /* 0x000000ffff0b7224 */ /* 0x000fc800000e0616 */
[----:B0-----:R-:W-:-:S04]  /*e040*/  IMAD.WIDE.U32 R2, R11, R8, RZ ;  /* 0x000000080b027225 */ /* 0x001fc800078e00ff */
[----:B------:R-:W-:-:S04]  /*e050*/  IMAD.WIDE.U32 R4, P0, R7, R9, R2 ;  /* 0x0000000907047225 */ /* 0x000fc80007800002 */
[----:B------:R-:W-:-:S04]  /*e060*/  IMAD.WIDE.U32 R2, R7, R8, RZ ;  /* 0x0000000807027225 */ /* 0x000fc800078e00ff */
[----:B------:R-:W-:Y:S01]  /*e070*/  IMAD.X R7, RZ, RZ, RZ, P0 ;  /* 0x000000ffff077224 */ /* 0x000fe200000e06ff */
[----:B------:R-:W-:Y:S01]  /*e080*/  IADD3 RZ, P0, R3, R4, RZ ;  /* 0x0000000403ff7210 */ /* 0x000fe20007f1e0ff */
[----:B------:R-:W-:-:S04]  /*e090*/  IMAD.MOV.U32 R6, RZ, RZ, R5 ;  /* 0x000000ffff067224 */ /* 0x000fc800078e0005 */
[----:B------:R-:W-:-:S08]  /*e0a0*/  IMAD.WIDE.U32.X R6, R11, R9, R6, P0 ;  /* 0x000000090b067225 */ /* 0x000fd000000e0406 */
.L_x_263:
[-CC-:B0-----:R-:W-:Y:S01]  /*e0b0*/  SHF.R.U64 R11, R6, R10.reuse, R7.reuse ;  /* 0x0000000a060b7219 */ /* 0x181fe20000001207 */
[----:B------:R-:W0:Y:S01]  /*e0c0*/  LDC.64 R20, c[0x0][0x640] ;  /* 0x00019000ff147b82 */ /* 0x000e220000000a00 */
[----:B--2---:R-:W-:Y:S01]  /*e0d0*/  SHF.R.U32.HI R0, RZ, R10, R7 ;  /* 0x0000000aff007219 */ /* 0x004fe20000011607 */
[----:B------:R-:W-:Y:S01]  /*e0e0*/  IMAD.MOV.U32 R2, RZ, RZ, R19 ;  /* 0x000000ffff027224 */ /* 0x000fe200078e0013 */
[----:B------:R-:W-:Y:S01]  /*e0f0*/  IADD3 R5, P0, RZ, -R11, RZ ;  /* 0x8000000bff057210 */ /* 0x000fe20007f1e0ff */
[----:B----4-:R-:W-:Y:S01]  /*e100*/  IMAD.MOV R15, RZ, RZ, -R15 ;  /* 0x000000ffff0f7224 */ /* 0x010fe200078e0a0f */
[----:B------:R-:W-:Y:S01]  /*e110*/  ULDC UR20, c[0x0][0x154] ;  /* 0x0000550000147ab9 */ /* 0x000fe20000000800 */
[----:B------:R-:W-:Y:S02]  /*e120*/  IMAD.MOV.U32 R7, RZ, RZ, 0x1 ;  /* 0x00000001ff077424 */ /* 0x000fe400078e00ff */
[----:B------:R-:W2:Y:S01]  /*e130*/  LDC R4, c[0x0][0x618] ;  /* 0x00018600ff047b82 */ /* 0x000ea20000000800 */
[----:B------:R-:W-:-:S02]  /*e140*/  IMAD.X R3, RZ, RZ, ~R0, P0 ;  /* 0x000000ffff037224 */ /* 0x000fc400000e0e00 */
[----:B------:R-:W-:Y:S02]  /*e150*/  IMAD R17, R17, R15, R14 ;  /* 0x0000000f11117224 */ /* 0x000fe400078e020e */
[-C--:B------:R-:W-:Y:S02]  /*e160*/  IMAD R0, R3, R12.reuse, RZ ;  /* 0x0000000c03007224 */ /* 0x080fe400078e02ff */
[----:B------:R-:W-:Y:S01]  /*e170*/  IMAD.MOV.U32 R3, RZ, RZ, R22 ;  /* 0x000000ffff037224 */ /* 0x000fe200078e0016 */
[----:B------:R-:W4:Y:S01]  /*e180*/  LDC R6, c[0x0][0x608] ;  /* 0x00018200ff067b82 */ /* 0x000f220000000800 */
[----:B------:R-:W-:-:S04]  /*e190*/  IMAD.WIDE.U32 R2, R5, R12, R2 ;  /* 0x0000000c05027225 */ /* 0x000fc800078e0002 */
[----:B------:R-:W-:-:S03]  /*e1a0*/  IMAD R5, R5, R13, R0 ;  /* 0x0000000d05057224 */ /* 0x000fc600078e0200 */
[----:B------:R-:W5:Y:S01]  /*e1b0*/  LDC R18, c[0x0][0x658] ;  /* 0x00019600ff127b82 */ /* 0x000f620000000800 */
[----:B------:R-:W-:Y:S01]  /*e1c0*/  I2FP.F32.U32 R0, R16 ;  /* 0x0000001000007245 */ /* 0x000fe20000201000 */
[----:B------:R-:W-:Y:S01]  /*e1d0*/  IMAD.IADD R3, R3, 0x1, R5 ;  /* 0x0000000103037824 */ /* 0x000fe200078e0205 */
[----:B0-----:R-:W-:Y:S01]  /*e1e0*/  ISETP.NE.U32.AND P0, PT, R20, RZ, PT ;  /* 0x000000ff1400720c */ /* 0x001fe20003f05070 */
[----:B------:R-:W-:Y:S02]  /*e1f0*/  IMAD.MOV.U32 R5, RZ, RZ, -0x1 ;  /* 0xffffffffff057424 */ /* 0x000fe400078e00ff */
[----:B------:R-:W-:Y:S02]  /*e200*/  FMUL R0, R0, UR20 ;  /* 0x0000001400007c20 */ /* 0x000fe40008400000 */
[----:B------:R-:W0:Y:S01]  /*e210*/  LDC R15, c[0x0][0x148] ;  /* 0x00005200ff0f7b82 */ /* 0x000e220000000800 */
[----:B--2---:R-:W-:Y:S01]  /*e220*/  SHF.R.U64 R10, R2, R4, R3 ;  /* 0x00000004020a7219 */ /* 0x004fe20000001203 */
[----:B------:R2:W0:Y:S01]  /*e230*/  F2I.U32.TRUNC.NTZ R13, R0 ;  /* 0x00000000000d7305 */ /* 0x000422000020f000 */
[----:B------:R-:W-:-:S02]  /*e240*/  ISETP.NE.AND.EX P0, PT, R21, RZ, PT, P0 ;  /* 0x000000ff1500720c */ /* 0x000fc40003f05300 */
[----:B------:R-:W-:-:S03]  /*e250*/  SHF.R.U32.HI R3, RZ, R4, R3 ;  /* 0x00000004ff037219 */ /* 0x000fc60000011603 */
[----:B------:R-:W0:Y:S01]  /*e260*/  LDC R14, c[0x0][0x600] ;  /* 0x00018000ff0e7b82 */ /* 0x000e220000000800 */
[-CC-:B----4-:R-:W-:Y:S02]  /*e270*/  SHF.R.U64 R8, R10, R6.reuse, R3.reuse ;  /* 0x000000060a087219 */ /* 0x190fe40000001203 */
[----:B------:R-:W-:-:S05]  /*e280*/  SHF.R.U32.HI R3, RZ, R6, R3 ;  /* 0x00000006ff037219 */ /* 0x000fca0000011603 */
[----:B------:R-:W4:Y:S01]  /*e290*/  LDC R22, c[0x0][0x648] ;  /* 0x00019200ff167b82 */ /* 0x000f220000000800 */
[-CC-:B-----5:R-:W-:Y:S02]  /*e2a0*/  SHF.R.U64 R12, R8, R18.reuse, R3.reuse ;  /* 0x00000012080c7219 */ /* 0x1a0fe40000001203 */
[-C--:B------:R-:W-:Y:S02]  /*e2b0*/  SHF.L.U32 R5, R5, R18.reuse, RZ ;  /* 0x0000001205057219 */ /* 0x080fe400000006ff */
[-C--:B------:R-:W-:Y:S01]  /*e2c0*/  SHF.R.U32.HI R3, RZ, R18.reuse, R3 ;  /* 0x00000012ff037219 */ /* 0x080fe20000011603 */
[----:B------:R-:W-:Y:S01]  /*e2d0*/  IMAD.MOV.U32 R2, RZ, RZ, R12 ;  /* 0x000000ffff027224 */ /* 0x000fe200078e000c */
[----:B------:R-:W-:Y:S01]  /*e2e0*/  SHF.L.U32 R18, R7, R18, RZ ;  /* 0x0000001207127219 */ /* 0x000fe200000006ff */
[----:B------:R-:W0:Y:S01]  /*e2f0*/  LDC R23, c[0x0][0x638] ;  /* 0x00018e00ff177b82 */ /* 0x000e220000000800 */
[----:B------:R-:W-:-:S07]  /*e300*/  LOP3.LUT R19, RZ, R5, RZ, 0x33, !PT ;  /* 0x00000005ff137212 */ /* 0x000fce00078e33ff */
[----:B-1----:R-:W1:Y:S01]  /*e310*/  LDC R24, c[0x0][0x610] ;  /* 0x00018400ff187b82 */ /* 0x002e620000000800 */
[----:B--2---:R-:W-:Y:S05]  /*e320*/  @!P0 BRA `(.L_x_264) ;  /* 0x0000000000288947 */ /* 0x004fea0003800000 */
        /* <DEDUP_REMOVED lines=10> */
.L_x_264:
[----:B----4-:R-:W-:Y:S01]  /*e3d0*/  SHF.R.U64 R0, R2, R22, R3 ;  /* 0x0000001602007219 */ /* 0x010fe20000001203 */
[----:B0-----:R-:W-:Y:S01]  /*e3e0*/  VIADD R7, R14, 0xffffffff ;  /* 0xffffffff0e077836 */ /* 0x001fe20000000000 */
[----:B------:R-:W-:Y:S01]  /*e3f0*/  LOP3.LUT R5, R8, R19, RZ, 0xc0, !PT ;  /* 0x0000001308057212 */ /* 0x000fe200078ec0ff */
[----:B------:R-:W-:Y:S02]  /*e400*/  IMAD.MOV R13, RZ, RZ, -R13 ;  /* 0x000000ffff0d7224 */ /* 0x000fe400078e0a0d */
[----:B------:R-:W-:Y:S02]  /*e410*/  IMAD.MOV R3, RZ, RZ, -R0 ;  /* 0x000000ffff037224 */ /* 0x000fe400078e0a00 */
[----:B------:R-:W-:Y:S01]  /*e420*/  IMAD R2, R18, R0, R5 ;  /* 0x0000000012027224 */ /* 0x000fe200078e0205 */
[----:B------:R-:W-:Y:S01]  /*e430*/  LOP3.LUT R5, R10, R7, RZ, 0xc0, !PT ;  /* 0x000000070a057212 */ /* 0x000fe200078ec0ff */
[----:B------:R-:W-:Y:S02]  /*e440*/  @P3 IMAD R17, R15, R13, R16 ;  /* 0x0000000d0f113224 */ /* 0x000fe400078e0210 */
[----:B------:R-:W-:-:S02]  /*e450*/  IMAD R0, R3, R23, R12 ;  /* 0x0000001703007224 */ /* 0x000fc400078e020c */
[----:B------:R-:W-:Y:S02]  /*e460*/  IMAD.MOV.U32 R4, RZ, RZ, 0x1 ;  /* 0x00000001ff047424 */ /* 0x000fe400078e00ff */
[----:B-1----:R-:W-:Y:S02]  /*e470*/  IMAD R2, R2, R24, R17 ;  /* 0x0000001802027224 */ /* 0x002fe400078e0211 */
[----:B------:R-:W-:Y:S01]  /*e480*/  IMAD R3, R0, R14, R5 ;  /* 0x0000000e00037224 */ /* 0x000fe200078e0205 */
[----:B------:R-:W-:-:S04]  /*e490*/  PRMT R0, R4, 0x7610, R0 ;  /* 0x0000761004007816 */ /* 0x000fc80000000000 */
[----:B------:R-:W-:Y:S02]  /*e4a0*/  SEL R4, R3, R2, !P3 ;  /* 0x0000000203047207 */ /* 0x000fe40005800000 */
[----:B------:R-:W-:-:S03]  /*e4b0*/  SEL R2, R2, R3, !P3 ;  /* 0x0000000302027207 */ /* 0x000fc60005800000 */
[----:B------:R2:W-:Y:S04]  /*e4c0*/  STL [R1+0x10], R4 ;  /* 0x0000100401007387 */ /* 0x0005e80000100800 */
[----:B------:R2:W-:Y:S04]  /*e4d0*/  STL [R1], R11 ;  /* 0x0000000b01007387 */ /* 0x0005e80000100800 */
[----:B------:R2:W-:Y:S02]  /*e4e0*/  STL [R1+0xc], R2 ;  /* 0x00000c0201007387 */ /* 0x0005e40000100800 */
.L_x_262:
[----:B------:R-:W-:Y:S01]  /*e4f0*/  LOP3.LUT P0, RZ, R0, 0xff, RZ, 0xc0, !PT ;  /* 0x000000ff00ff7812 */ /* 0x000fe2000780c0ff */
[----:B------:R-:W-:-:S12]  /*e500*/  ULOP3.LUT UR13, UR13, 0x1, URZ, 0x3c, !UPT ;  /* 0x000000010d0d7892 */ /* 0x000fd8000f8e3c3f */
[----:B------:R-:W-:Y:S05]  /*e510*/  @P0 BRA `(.L_x_265) ;  /* 0xffffff2c00fc0947 */ /* 0x000fea000383ffff */
[----:B------:R-:W-:Y:S05]  /*e520*/  EXIT ;  /* 0x000000000000794d */ /* 0x000fea0003800000 */
.L_x_13:
[----:B------:R-:W-:-:S08]  /*e530*/  ISETP.NE.AND P0, PT, RZ, UR8, PT ;  /* 0x00000008ff007c0c */ /* 0x000fd0000bf05270 */
[----:B0123--:R-:W0:-:S00]  /*e540*/  USETMAXREG.DEALLOC.CTAPOOL 0x28 ;  /* 0x00000028000079c8 */ /* 0x00fe0000080e0500 */
[----:B------:R-:W-:Y:S05]  /*e550*/  @P0 EXIT ;  /* 0x000000000000094d */ /* 0x000fea0003800000 */
[----:B0-----:R-:W-:Y:S01]  /*e560*/  LOP3.LUT P0, RZ, R0, 0xff, RZ, 0xc0, !PT ;  /* 0x000000ff00ff7812 */ /* 0x001fe2000780c0ff */
[----:B------:R-:W-:Y:S02]  /*e570*/  IMAD.MOV.U32 R0, RZ, RZ, 0x1 ;  /* 0x00000001ff007424 */ /* 0x000fe400078e00ff */
[----:B------:R-:W-:-:S10]  /*e580*/  IMAD.MOV.U32 R8, RZ, RZ, RZ ;  /* 0x000000ffff087224 */ /* 0x000fd400078e00ff */
[----:B------:R-:W-:Y:S05]  /*e590*/  @!P0 BRA `(.L_x_266) ;  /* 0x0000000c00708947 */ /* 0x000fea0003800000 */
[----:B------:R-:W-:Y:S01]  /*e5a0*/  LOP3.LUT P0, RZ, R3, 0x1f, RZ, 0xc0, !PT ;  /* 0x0000001f03ff7812 */ /* 0x000fe2000780c0ff */
[----:B------:R-:W-:Y:S01]  /*e5b0*/  ULDC UR13, c[0x0][0x658] ;  /* 0x00019600000d7ab9 */ /* 0x000fe20000000800 */
[----:B------:R-:W-:Y:S01]  /*e5c0*/  UMOV UR8, 0xffffffff ;  /* 0xffffffff00087882 */ /* 0x000fe20000000000 */
[----:B------:R-:W-:Y:S01]  /*e5d0*/  BSSY B0, `(.L_x_266) ;  /* 0x00000d8000007945 */ /* 0x000fe20003800000 */
[----:B------:R-:W-:Y:S01]  /*e5e0*/  USHF.L.U32 UR8, UR8, UR13, URZ ;  /* 0x0000000d08087299 */ /* 0x000fe2000800063f */
[C---:B------:R-:W-:Y:S01]  /*e5f0*/  ISETP.NE.AND P2, PT, R2.reuse, RZ, PT ;  /* 0x000000ff0200720c */ /* 0x040fe20003f45270 */
[----:B------:R-:W-:Y:S01]  /*e600*/  IMAD.MOV.U32 R9, RZ, RZ, 0x1 ;  /* 0x00000001ff097424 */ /* 0x000fe200078e00ff */
[----:B------:R-:W-:Y:S01]  /*e610*/  ISETP.NE.OR P0, PT, R2, RZ, !P0 ;  /* 0x000000ff0200720c */ /* 0x000fe20004705670 */
[----:B------:R-:W-:Y:S01]  /*e620*/  IMAD.MOV.U32 R0, RZ, RZ, 0x1 ;  /* 0x00000001ff007424 */ /* 0x000fe200078e00ff */
[----:B------:R-:W-:Y:S01]  /*e630*/  ULDC UR4, c[0x0][0x600] ;  /* 0x0001800000047ab9 */ /* 0x000fe20000000800 */
[----:B------:R-:W-:Y:S01]  /*e640*/  IMAD.MOV.U32 R8, RZ, RZ, RZ ;  /* 0x000000ffff087224 */ /* 0x000fe200078e00ff */
[----:B------:R-:W-:Y:S01]  /*e650*/  UMOV UR9, 0x1 ;  /* 0x0000000100097882 */ /* 0x000fe20000000000 */
[----:B------:R-:W-:-:S02]  /*e660*/  UIADD3 UR15, UR6, 0x1, URZ ;  /* 0x00000001060f7890 */ /* 0x000fc4000fffe03f */
[----:B------:R-:W-:Y:S02]  /*e670*/  ULOP3.LUT UR21, UR5, 0x2, URZ, 0xfc, !UPT ;  /* 0x0000000205157892 */ /* 0x000fe4000f8efc3f */
[----:B------:R-:W-:Y:S02]  /*e680*/  UIADD3 UR4, UR4, -0x1, URZ ;  /* 0xffffffff04047890 */ /* 0x000fe4000fffe03f */
[----:B------:R-:W-:Y:S02]  /*e690*/  USHF.L.U32 UR13, UR9, UR13, URZ ;  /* 0x0000000d090d7299 */ /* 0x000fe4000800063f */
[----:B------:R-:W-:Y:S01]  /*e6a0*/  ULOP3.LUT UR14, URZ, UR8, URZ, 0x33, !UPT ;  /* 0x000000083f0e7292 */ /* 0x000fe2000f8e333f */
[----:B------:R-:W-:-:S11]  /*e6b0*/  ULDC.64 UR40, c[0x0][0x198] ;  /* 0x0000660000287ab9 */ /* 0x000fd60000000a00 */
.L_x_278:
[----:B------:R-:W-:-:S03]  /*e6c0*/  UMOV UR8, 0xffffffff ;  /* 0xffffffff00087882 */ /* 0x000fc60000000000 */
[----:B01----:R-:W-:Y:S05]  /*e6d0*/  BRA.DIV UR8, `(.L_x_267) ;  /* 0x0000001208287947 */ /* 0x003fea000b800000 */
[----:B------:R-:W-:-:S13]  /*e6e0*/  ELECT P1, URZ, PT ;  /* 0x00000000003f782f */ /* 0x000fda0003820000 */
.L_x_290:
[----:B------:R-:W0:Y:S01]  /*e6f0*/  LDC R2, c[0x0][0x28c] ;  /* 0x0000a300ff027b82 */ /* 0x000e220000000800 */
[----:B------:R-:W-:Y:S01]  /*e700*/  BSSY B1, `(.L_x_268) ;  /* 0x0000047000017945 */ /* 0x000fe20003800000 */
[----:B0-----:R-:W-:-:S13]  /*e710*/  ISETP.LT.OR P1, PT, R2, 0x1, !P1 ;  /* 0x000000010200780c */ /* 0x001fda0004f21670 */
[----:B------:R-:W-:Y:S05]  /*e720*/  @P1 BRA `(.L_x_269) ;  /* 0x0000000400101947 */ /* 0x000fea0003800000 */
[----:B------:R-:W2:Y:S04]  /*e730*/  LDL.LU R4, [R1+0xc] ;  /* 0x00000c0001047983 */ /* 0x000ea80000300800 */
[----:B------:R-:W3:Y:S01]  /*e740*/  LDL.LU R3, [R1+0x10] ;  /* 0x0000100001037983 */ /* 0x000ee20000300800 */
[----:B------:R-:W-:Y:S02]  /*e750*/  IMAD.MOV.U32 R12, RZ, RZ, RZ ;  /* 0x000000ffff0c7224 */ /* 0x000fe400078e00ff */
[----:B------:R-:W-:Y:S02]  /*e760*/  IMAD.U32 R13, RZ, RZ, UR15 ;  /* 0x0000000fff0d7e24 */ /* 0x000fe4000f8e00ff */
[----:B------:R-:W-:Y:S02]  /*e770*/  IMAD.MOV.U32 R2, RZ, RZ, R0 ;  /* 0x000000ffff027224 */ /* 0x000fe400078e0000 */
[----:B--2---:R-:W-:-:S02]  /*e780*/  IMAD.SHL.U32 R6, R4, 0x40, RZ ;  /* 0x0000004004067824 */ /* 0x004fc400078e00ff */
[----:B---3--:R-:W-:Y:S02]  /*e790*/  IMAD R7, R3, 0xe0, RZ ;  /* 0x000000e003077824 */ /* 0x008fe400078e02ff */
[----:B------:R-:W-:-:S07]  /*e7a0*/  IMAD.MOV.U32 R3, RZ, RZ, R8 ;  /* 0x000000ffff037224 */ /* 0x000fce00078e0008 */
.L_x_273:
[----:B------:R-:W0:Y:S01]  /*e7b0*/  S2R R5, SR_CgaCtaId ;  /* 0x0000000000057919 */ /* 0x000e220000008800 */
[----:B------:R-:W-:-:S04]  /*e7c0*/  MOV R4, 0x400 ;  /* 0x0000040000047802 */ /* 0x000fc80000000f00 */
[----:B0-----:R-:W-:Y:S02]  /*e7d0*/  LEA R10, R5, R4, 0x18 ;  /* 0x00000004050a7211 */ /* 0x001fe400078ec0ff */
[----:B------:R-:W-:Y:S01]  /*e7e0*/  SHF.L.U32 R4, R2, 0x1f, RZ ;  /* 0x0000001f02047819 */ /* 0x000fe200000006ff */
[----:B------:R-:W0:Y:S02]  /*e7f0*/  @!P2 LDC R5, c[0x0][0x500] ;  /* 0x00014000ff05ab82 */ /* 0x000e240000000800 */
[----:B------:R-:W-:-:S04]  /*e800*/  IMAD R11, R3, 0x8, R10 ;  /* 0x00000008030b7824 */ /* 0x000fc800078e020a */
[----:B------:R-:W1:Y:S02]  /*e810*/  SYNCS.PHASECHK.TRANS64.TRYWAIT P1, [R11+URZ+0x18], R4 ;  /* 0x000018040b0075a7 */ /* 0x000e64000802017f */
[----:B-1----:R-:W-:Y:S05]  /*e820*/  @!P1 BRA `(.L_x_270) ;  /* 0x0000000c00f49947 */ /* 0x002fea0003800000 */
.L_x_291:
[----:B------:R-:W-:Y:S01]  /*e830*/  UPRMT UR8, UR21, 0x9910, URZ ;  /* 0x0000991015087896 */ /* 0x000fe2000800003f */
[----:B0-----:R0:W-:Y:S03]  /*e840*/  @!P2 SYNCS.ARRIVE.TRANS64 RZ, [R11+URZ], R5 ;  /* 0x000000050bffa9a7 */ /* 0x0011e6000800003f */
[----:B------:R-:W-:-:S06]  /*e850*/  UISETP.NE.AND UP0, UPT, UR8, 0x2, UPT ;  /* 0x000000020800788c */ /* 0x000fcc000bf05270 */
[----:B------:R-:W-:-:S13]  /*e860*/  PLOP3.LUT P1, PT, PT, PT, UP0, 0x80, 0x0 ;  /* 0x000000000000781c */ /* 0x000fda0003f2f008 */
[----:B0-----:R-:W-:Y:S05]  /*e870*/  @P1 BRA `(.L_x_271) ;  /* 0x0000000000041947 */ /* 0x001fea0003800000 */
[----:B------:R-:W-:Y:S01]  /*e880*/  BPT.TRAP 0x1 ;  /* 0x000000040000795c */ /* 0x000fe20000300000 */
.L_x_271:
[----:B------:R-:W-:Y:S05]  /*e890*/  @P0 BRA `(.L_x_272) ;  /* 0x0000000000040947 */ /* 0x000fea0003800000 */
[----:B------:R-:W-:Y:S01]  /*e8a0*/  BPT.TRAP 0x1 ;  /* 0x000000040000795c */ /* 0x000fe20000300000 */
.L_x_272:
[----:B------:R-:W2:Y:S01]  /*e8b0*/  LDL R5, [R1] ;  /* 0x0000000001057983 */ /* 0x000ea20000100800 */
[C-C-:B-1----:R-:W-:Y:S01]  /*e8c0*/  IMAD R4, R3.reuse, 0x4000, R10.reuse ;  /* 0x0000400003047824 */ /* 0x142fe200078e020a */
[----:B------:R-:W-:Y:S01]  /*e8d0*/  R2UR UR34, R12 ;  /* 0x000000000c2272ca */ /* 0x000fe200000e0000 */
[----:B------:R-:W-:Y:S01]  /*e8e0*/  IMAD R10, R3, 0xe000, R10 ;  /* 0x0000e000030a7824 */ /* 0x000fe200078e020a */
[----:B------:R-:W-:Y:S01]  /*e8f0*/  R2UR UR33, R11 ;  /* 0x000000000b2172ca */ /* 0x000fe200000e0000 */
[----:B------:R-:W-:Y:S01]  /*e900*/  VIADD R13, R13, 0xffffffff ;  /* 0xffffffff0d0d7836 */ /* 0x000fe20000000000 */
[----:B------:R-:W-:Y:S01]  /*e910*/  R2UR UR24, R4 ;  /* 0x00000000041872ca */ /* 0x000fe200000e0000 */
[----:B------:R-:W-:Y:S01]  /*e920*/  UIADD3 UR22, UP0, UR40, 0xf0, URZ ;  /* 0x000000f028167890 */ /* 0x000fe2000ff1e03f */
[----:B------:R-:W-:Y:S01]  /*e930*/  R2UR UR8, R10 ;  /* 0x000000000a0872ca */ /* 0x000fe200000e0000 */
[----:B------:R-:W-:Y:S01]  /*e940*/  UIADD3 UR42, UP1, UR40, 0x1f0, URZ ;  /* 0x000001f0282a7890 */ /* 0x000fe2000ff3e03f */
[----:B------:R-:W-:Y:S01]  /*e950*/  R2UR UR35, R6 ;  /* 0x00000000062372ca */ /* 0x000fe200000e0000 */
[----:B------:R-:W-:Y:S01]  /*e960*/  UIADD3.X UR23, URZ, UR41, URZ, UP0, !UPT ;  /* 0x000000293f177290 */ /* 0x000fe200087fe43f */
[----:B------:R-:W-:Y:S01]  /*e970*/  R2UR UR19, R7 ;  /* 0x00000000071372ca */ /* 0x000fe200000e0000 */
[----:B------:R-:W-:Y:S01]  /*e980*/  UIADD3.X UR43, URZ, UR41, URZ, UP1, !UPT ;  /* 0x000000293f2b7290 */ /* 0x000fe20008ffe43f */
[----:B------:R-:W-:Y:S01]  /*e990*/  ISETP.GT.AND P4, PT, R13, 0x1, PT ;  /* 0x000000010d00780c */ /* 0x000fe20003f84270 */
[----:B------:R-:W-:Y:S01]  /*e9a0*/  UIADD3 UR26, UR34, 0x80, URZ ;  /* 0x00000080221a7890 */ /* 0x000fe2000fffe03f */
[----:B------:R-:W-:Y:S01]  /*e9b0*/  VIADD R3, R3, 0x1 ;  /* 0x0000000103037836 */ /* 0x000fe20000000000 */
[----:B------:R-:W-:Y:S01]  /*e9c0*/  UMOV UR38, 0x0 ;  /* 0x0000000000267882 */ /* 0x000fe20000000000 */
[----:B------:R-:W-:Y:S01]  /*e9d0*/  UMOV UR39, 0x10000000 ;  /* 0x1000000000277882 */ /* 0x000fe20000000000 */
[----:B------:R-:W-:Y:S01]  /*e9e0*/  UIADD3 UR32, UR24, 0x100, URZ ;  /* 0x0000010018207890 */ /* 0x000fe2000fffe03f */
[----:B------:R-:W-:Y:S01]  /*e9f0*/  VIADD R12, R12, 0x100 ;  /* 0x000001000c0c7836 */ /* 0x000fe20000000000 */
[----:B------:R-:W-:Y:S01]  /*ea00*/  UIADD3 UR24, UR24, 0x2100, URZ ;  /* 0x0000210018187890 */ /* 0x000fe2000fffe03f */
[----:B------:R-:W-:Y:S01]  /*ea10*/  ISETP.NE.AND P1, PT, R3, 0x3, PT ;  /* 0x000000030300780c */ /* 0x000fe20003f25270 */
[----:B------:R-:W-:-:S02]  /*ea20*/  UIADD3 UR16, UR8, 0xc100, URZ ;  /* 0x0000c10008107890 */ /* 0x000fc4000fffe03f */
[----:B------:R-:W-:Y:S01]  /*ea30*/  UIADD3 UR8, UR8, 0x13100, URZ ;  /* 0x0001310008087890 */ /* 0x000fe2000fffe03f */
[----:B------:R-:W-:Y:S01]  /*ea40*/  SEL R3, R3, RZ, P1 ;  /* 0x000000ff03037207 */ /* 0x000fe20000800000 */
[----:B------:R-:W-:Y:S01]  /*ea50*/  UMOV UR25, UR33 ;  /* 0x0000002100197c82 */ /* 0x000fe20008000000 */
[----:B------:R-:W-:Y:S01]  /*ea60*/  UMOV UR27, UR35 ;  /* 0x00000023001b7c82 */ /* 0x000fe20008000000 */
[----:B------:R-:W-:Y:S01]  /*ea70*/  UMOV UR17, UR33 ;  /* 0x0000002100117c82 */ /* 0x000fe20008000000 */
[----:B------:R-:W-:Y:S01]  /*ea80*/  UMOV UR18, UR34 ;  /* 0x0000002200127c82 */ /* 0x000fe20008000000 */
[----:B------:R-:W-:Y:S01]  /*ea90*/  UMOV UR9, UR33 ;  /* 0x0000002100097c82 */ /* 0x000fe20008000000 */
[----:B------:R-:W-:Y:S01]  /*eaa0*/  UMOV UR11, UR19 ;  /* 0x00000013000b7c82 */ /* 0x000fe20008000000 */
[----:B------:R-:W-:Y:S01]  /*eab0*/  UMOV UR10, UR26 ;  /* 0x0000001a000a7c82 */ /* 0x000fe20008000000 */
[----:B--2---:R-:W-:Y:S02]  /*eac0*/  R2UR UR36, R5 ;  /* 0x00000000052472ca */ /* 0x004fe400000e0000 */
[----:B------:R-:W-:-:S04]  /*ead0*/  SEL R5, RZ, 0x1, P1 ;  /* 0x00000001ff057807 */ /* 0x000fc80000800000 */
[----:B------:R-:W-:-:S07]  /*eae0*/  LOP3.LUT R2, R2, R5, RZ, 0x3c, !PT ;  /* 0x0000000502027212 */ /* 0x000fce00078e3cff */
[----:B------:R-:W-:Y:S01]  /*eaf0*/  UMOV UR28, UR36 ;  /* 0x00000024001c7c82 */ /* 0x000fe20008000000 */
[----:B------:R-:W-:Y:S01]  /*eb00*/  UMOV UR20, UR36 ;  /* 0x0000002400147c82 */ /* 0x000fe20008000000 */
[----:B------:R0:W-:Y:S01]  /*eb10*/  UTMALDG.3D [UR32], [UR22], desc[UR38] ;  /* 0x00002620160075b4 */ /* 0x0001e20008011000 */
[----:B------:R-:W-:Y:S01]  /*eb20*/  UMOV UR12, UR36 ;  /* 0x00000024000c7c82 */ /* 0x000fe20008000000 */
[----:B------:R0:W-:Y:S01]  /*eb30*/  UTMALDG.3D [UR24], [UR22], desc[UR38] ;  /* 0x00002618160075b4 */ /* 0x0001e20008011000 */
[----:B------:R0:W-:Y:S01]  /*eb40*/  UTMALDG.3D [UR16], [UR42], desc[UR38] ;  /* 0x000026102a0075b4 */ /* 0x0001e20008011000 */
[----:B------:R0:W-:Y:S02]  /*eb50*/  UTMALDG.3D [UR8], [UR42], desc[UR38] ;  /* 0x000026082a0075b4 */ /* 0x0001e40008011000 */
[----:B0-----:R-:W-:Y:S05]  /*eb60*/  @P4 BRA `(.L_x_273) ;  /* 0xfffffffc00104947 */ /* 0x001fea000383ffff */
.L_x_269:
[----:B------:R-:W-:Y:S05]  /*eb70*/  BSYNC B1 ;  /* 0x0000000000017941 */ /* 0x000fea0003800000 */
.L_x_268:
[----:B------:R-:W2:Y:S01]  /*eb80*/  LDL.LU R15, [R1+0x4] ;  /* 0x00000400010f7983 */ /* 0x000ea20000300800 */
[----:B------:R-:W-:Y:S01]  /*eb90*/  LOP3.LUT P5, RZ, R9, 0xff, RZ, 0xc0, !PT ;  /* 0x000000ff09ff7812 */ /* 0x000fe200078ac0ff */
[----:B------:R-:W-:Y:S01]  /*eba0*/  VIADD R8, R8, UR6 ;  /* 0x0000000608087c36 */ /* 0x000fe20008000000 */
[----:B------:R-:W-:Y:S01]  /*ebb0*/  UISETP.GE.U32.AND UP0, UPT, UR6, 0x3, UPT ;  /* 0x000000030600788c */ /* 0x000fe2000bf06070 */
[----:B------:R-:W3:Y:S01]  /*ebc0*/  LDL.LU R14, [R1+0x8] ;  /* 0x00000800010e7983 */ /* 0x000ee20000300800 */
[----:B------:R-:W-:Y:S01]  /*ebd0*/  IMAD.U32 R5, RZ, RZ, UR6 ;  /* 0x00000006ff057e24 */ /* 0x000fe2000f8e00ff */
[----:B------:R-:W-:Y:S01]  /*ebe0*/  ULDC.64 UR8, c[0x0][0x650] ;  /* 0x0001940000087ab9 */ /* 0x000fe20000000a00 */
[----:B------:R-:W-:Y:S01]  /*ebf0*/  ISETP.GT.U32.AND P1, PT, R8, 0x2, PT ;  /* 0x000000020800780c */ /* 0x000fe20003f24070 */
[----:B------:R-:W-:Y:S01]  /*ec00*/  BSSY B1, `(.L_x_274) ;  /* 0x0000072000017945 */ /* 0x000fe20003800000 */
[----:B------:R-:W-:Y:S02]  /*ec10*/  PLOP3.LUT P4, PT, PT, PT, UP0, 0x80, 0x0 ;  /* 0x000000000000781c */ /* 0x000fe40003f8f008 */
[----:B------:R-:W-:-:S02]  /*ec20*/  ISETP.LT.U32.AND P1, PT, R5, 0x3, P1 ;  /* 0x000000030500780c */ /* 0x000fc40000f21070 */
[----:B------:R-:W-:Y:S01]  /*ec30*/  PRMT R9, RZ, 0x7610, R9 ;  /* 0x00007610ff097816 */ /* 0x000fe20000000009 */
[----:B------:R-:W0:Y:S01]  /*ec40*/  @P5 S2R R3, SR_CgaCtaId ;  /* 0x0000000000035919 */ /* 0x000e220000008800 */
[----:B------:R-:W-:-:S04]  /*ec50*/  @P5 MOV R2, 0x400 ;  /* 0x0000040000025802 */ /* 0x000fc80000000f00 */
[----:B0-----:R-:W-:Y:S01]  /*ec60*/  @P5 LEA R4, R3, R2, 0x18 ;  /* 0x0000000203045211 */ /* 0x001fe200078ec0ff */
[----:B------:R-:W-:-:S03]  /*ec70*/  IMAD.WIDE.U32 R2, R8, -0x55555555, RZ ;  /* 0xaaaaaaab08027825 */ /* 0x000fc600078e00ff */
[----:B------:R0:W-:Y:S02]  /*ec80*/  @P5 SYNCS.ARRIVE.TRANS64.A1T0 RZ, [R4+URZ+0x68], RZ ;  /* 0x000068ff04ff59a7 */ /* 0x0001e4000810003f */
[----:B------:R-:W-:Y:S02]  /*ec90*/  SHF.R.U32.HI R5, RZ, 0x1, R3 ;  /* 0x00000001ff057819 */ /* 0x000fe40000011603 */
[----:B------:R-:W-:Y:S02]  /*eca0*/  SEL R3, RZ, 0x1, !P1 ;  /* 0x00000001ff037807 */ /* 0x000fe40004800000 */
[----:B------:R-:W-:Y:S01]  /*ecb0*/  PRMT R2, RZ, 0x7610, R2 ;  /* 0x00007610ff027816 */ /* 0x000fe20000000002 */
[----:B------:R-:W-:Y:S01]  /*ecc0*/  IMAD R8, R5, -0x3, R8 ;  /* 0xfffffffd05087824 */ /* 0x000fe200078e0208 */
[----:B------:R-:W-:Y:S01]  /*ecd0*/  LOP3.LUT R0, R0, R3, RZ, 0x3c, !PT ;  /* 0x0000000300007212 */ /* 0x000fe200078e3cff */
[----:B0-----:R-:W-:Y:S02]  /*ece0*/  IMAD.MOV.U32 R4, RZ, RZ, -0x1 ;  /* 0xffffffffff047424 */ /* 0x001fe400078e00ff */
[----:B------:R-:W-:Y:S01]  /*ecf0*/  IMAD.MOV.U32 R3, RZ, RZ, -0x1 ;  /* 0xffffffffff037424 */ /* 0x000fe200078e00ff */
[----:B------:R-:W-:Y:S01]  /*ed00*/  @P4 LOP3.LUT R0, R0, 0x1, R5, 0x78, !PT ;  /* 0x0000000100004812 */ /* 0x000fe200078e7805 */
[----:B------:R-:W-:Y:S01]  /*ed10*/  IMAD.MOV.U32 R5, RZ, RZ, -0x1 ;  /* 0xffffffffff057424 */ /* 0x000fe200078e00ff */
[----:B---3--:R-:W-:-:S04]  /*ed20*/  IADD3 R14, P5, R14, UR30, RZ ;  /* 0x0000001e0e0e7c10 */ /* 0x008fc8000ffbe0ff */
[----:B--2---:R-:W-:Y:S01]  /*ed30*/  IADD3.X R15, R15, UR7, RZ, P5, !PT ;  /* 0x000000070f0f7c10 */ /* 0x004fe2000affe4ff */
[----:B------:R0:W-:Y:S01]  /*ed40*/  STL [R1+0x8], R14 ;  /* 0x0000080e01007387 */ /* 0x0001e20000100800 */
[----:B------:R-:W-:-:S03]  /*ed50*/  ISETP.GE.U32.AND P1, PT, R14, UR8, PT ;  /* 0x000000080e007c0c */ /* 0x000fc6000bf26070 */
[----:B------:R0:W-:Y:S01]  /*ed60*/  STL [R1+0x4], R15 ;  /* 0x0000040f01007387 */ /* 0x0001e20000100800 */
[----:B------:R-:W-:-:S03]  /*ed70*/  ISETP.GE.U32.AND.EX P1, PT, R15, UR9, PT, P1 ;  /* 0x000000090f007c0c */ /* 0x000fc6000bf26110 */
[----:B------:R0:W-:Y:S04]  /*ed80*/  STL [R1+0xc], R5 ;  /* 0x00000c0501007387 */ /* 0x0001e80000100800 */
[----:B------:R0:W-:Y:S04]  /*ed90*/  STL [R1+0x10], R4 ;  /* 0x0000100401007387 */ /* 0x0001e80000100800 */
[----:B------:R0:W-:Y:S02]  /*eda0*/  STL [R1], R3 ;  /* 0x0000000301007387 */ /* 0x0001e40000100800 */
[----:B------:R-:W-:Y:S05]  /*edb0*/  @P1 BRA `(.L_x_275) ;  /* 0x0000000400581947 */ /* 0x000fea0003800000 */
[----:B------:R-:W-:Y:S01]  /*edc0*/  ULDC.64 UR8, c[0x0][0x628] ;  /* 0x00018a0000087ab9 */ /* 0x000fe20000000a00 */
[----:B------:R-:W1:Y:S01]  /*edd0*/  S2R R12, SR_CTAID.X ;  /* 0x00000000000c7919 */ /* 0x000e620000002500 */
[----:B------:R-:W-:Y:S01]  /*ede0*/  ISETP.NE.U32.AND P1, PT, RZ, UR8, PT ;  /* 0x00000008ff007c0c */ /* 0x000fe2000bf25070 */
[----:B------:R-:W-:Y:S01]  /*edf0*/  ULDC UR11, c[0x0][0x630] ;  /* 0x00018c00000b7ab9 */ /* 0x000fe20000000800 */
[----:B------:R-:W-:Y:S01]  /*ee00*/  IMAD.MOV.U32 R2, RZ, RZ, R14 ;  /* 0x000000ffff027224 */ /* 0x000fe200078e000e */
[----:B------:R-:W2:Y:S01]  /*ee10*/  S2R R10, SR_CTAID.Y ;  /* 0x00000000000a7919 */ /* 0x000ea20000002600 */
[----:B------:R-:W-:Y:S01]  /*ee20*/  ISETP.NE.AND.EX P1, PT, RZ, UR9, PT, P1 ;  /* 0x00000009ff007c0c */ /* 0x000fe2000bf25310 */
[----:B0-----:R-:W-:-:S12]  /*ee30*/  IMAD.MOV.U32 R3, RZ, RZ, R15 ;  /* 0x000000ffff037224 */ /* 0x001fd800078e000f */
[----:B------:R-:W-:Y:S05]  /*ee40*/  @!P1 BRA `(.L_x_276) ;  /* 0x0000000000289947 */ /* 0x000fea0003800000 */
[----:B------:R-:W-:Y:S02]  /*ee50*/  ULDC UR10, c[0x0][0x634] ;  /* 0x00018d00000a7ab9 */ /* 0x000fe40000000800 */
[----:B------:R-:W-:-:S05]  /*ee60*/  IADD3 R7, P1, R14, UR10, RZ ;  /* 0x0000000a0e077c10 */ /* 0x000fca000ff3e0ff */
[----:B------:R-:W-:-:S04]  /*ee70*/  IMAD.X R11, RZ, RZ, R15, P1 ;  /* 0x000000ffff0b7224 */ /* 0x000fc800008e060f */
[----:B------:R-:W-:-:S04]  /*ee80*/  IMAD.WIDE.U32 R4, R11, UR8, RZ ;  /* 0x000000080b047c25 */ /* 0x000fc8000f8e00ff */
[----:B------:R-:W-:-:S04]  /*ee90*/  IMAD.WIDE.U32 R4, P1, R7, UR9, R4 ;  /* 0x0000000907047c25 */ /* 0x000fc8000f820004 */
[----:B------:R-:W-:-:S04]  /*eea0*/  IMAD.WIDE.U32 R6, R7, UR8, RZ ;  /* 0x0000000807067c25 */ /* 0x000fc8000f8e00ff */
[----:B------:R-:W-:Y:S01]  /*eeb0*/  IMAD.X R3, RZ, RZ, RZ, P1 ;  /* 0x000000ffff037224 */ /* 0x000fe200008e06ff */
[----:B------:R-:W-:Y:S01]  /*eec0*/  IADD3 RZ, P1, R7, R4, RZ ;  /* 0x0000000407ff7210 */ /* 0x000fe20007f3e0ff */
[----:B------:R-:W-:-:S04]  /*eed0*/  IMAD.MOV.U32 R2, RZ, RZ, R5 ;  /* 0x000000ffff027224 */ /* 0x000fc800078e0005 */
[----:B------:R-:W-:-:S08]  /*eee0*/  IMAD.WIDE.U32.X R2, R11, UR9, R2, P1 ;  /* 0x000000090b027c25 */ /* 0x000fd000088e0402 */
.L_x_276:
[--C-:B------:R-:W-:Y:S01]  /*eef0*/  SHF.R.U64 R11, R2, UR11, R3.reuse ;  /* 0x0000000b020b7c19 */ /* 0x100fe20008001203 */
[----:B------:R-:W-:Y:S01]  /*ef00*/  ULDC.64 UR8, c[0x0][0x620] ;  /* 0x0001880000087ab9 */ /* 0x000fe20000000a00 */
[----:B------:R-:W-:Y:S01]  /*ef10*/  SHF.R.U32.HI R2, RZ, UR11, R3 ;  /* 0x0000000bff027c19 */ /* 0x000fe20008011603 */
[----:B------:R-:W-:Y:S01]  /*ef20*/  IMAD.MOV.U32 R3, RZ, RZ, R15 ;  /* 0x000000ffff037224 */ /* 0x000fe200078e000f */
[----:B------:R-:W-:Y:S01]  /*ef30*/  IADD3 R5, P1, RZ, -R11, RZ ;  /* 0x8000000bff057210 */ /* 0x000fe20007f3e0ff */
[----:B------:R-:W0:Y:S01]  /*ef40*/  LDC R7, c[0x0][0x144] ;  /* 0x00005100ff077b82 */ /* 0x000e220000000800 */
[----:B-1----:R-:W-:Y:S01]  /*ef50*/  I2FP.F32.U32 R6, R12 ;  /* 0x0000000c00067245 */ /* 0x002fe20000201000 */
[----:B------:R-:W-:Y:S01]  /*ef60*/  ULDC.64 UR16, c[0x0][0x640] ;  /* 0x0001900000107ab9 */ /* 0x000fe20000000a00 */
[----:B------:R-:W-:Y:S01]  /*ef70*/  ULDC UR10, c[0x0][0x608] ;  /* 0x00018200000a7ab9 */ /* 0x000fe20000000800 */
[----:B------:R-:W-:Y:S01]  /*ef80*/  IMAD.X R2, RZ, RZ, ~R2, P1 ;  /* 0x000000ffff027224 */ /* 0x000fe200008e0e02 */
[----:B------:R-:W-:-:S03]  /*ef90*/  ISETP.NE.U32.AND P1, PT, RZ, UR16, PT ;  /* 0x00000010ff007c0c */ /* 0x000fc6000bf25070 */
[----:B------:R-:W-:Y:S01]  /*efa0*/  IMAD R4, R2, UR8, RZ ;  /* 0x0000000802047c24 */ /* 0x000fe2000f8e02ff */
[----:B------:R-:W1:Y:S01]  /*efb0*/  LDC R15, c[0x0][0x148] ;  /* 0x00005200ff0f7b82 */ /* 0x000e620000000800 */
[----:B------:R-:W-:Y:S01]  /*efc0*/  IMAD.MOV.U32 R2, RZ, RZ, R14 ;  /* 0x000000ffff027224 */ /* 0x000fe200078e000e */
[----:B------:R-:W-:-:S03]  /*efd0*/  ISETP.NE.AND.EX P1, PT, RZ, UR17, PT, P1 ;  /* 0x00000011ff007c0c */ /* 0x000fc6000bf25310 */
[----:B------:R-:W-:Y:S01]  /*efe0*/  IMAD.WIDE.U32 R2, R5, UR8, R2 ;  /* 0x0000000805027c25 */ /* 0x000fe2000f8e0002 */
[----:B------:R-:W-:-:S03]  /*eff0*/  ULDC UR8, c[0x0][0x150] ;  /* 0x0000540000087ab9 */ /* 0x000fc60000000800 */
[----:B------:R-:W-:Y:S01]  /*f000*/  FMUL R6, R6, UR8 ;  /* 0x0000000806067c20 */ /* 0x000fe20008400000 */
[----:B------:R-:W-:Y:S01]  /*f010*/  IMAD R5, R5, UR9, R4 ;  /* 0x0000000905057c24 */ /* 0x000fe2000f8e0204 */
[----:B------:R-:W-:Y:S01]  /*f020*/  ULDC UR8, c[0x0][0x618] ;  /* 0x0001860000087ab9 */ /* 0x000fe20000000800 */
[----:B------:R-:W-:Y:S02]  /*f030*/  ULDC UR9, c[0x0][0x154] ;  /* 0x0000550000097ab9 */ /* 0x000fe40000000800 */
[----:B------:R-:W-:Y:S01]  /*f040*/  IMAD.IADD R3, R3, 0x1, R5 ;  /* 0x0000000103037824 */ /* 0x000fe200078e0205 */
[----:B------:R-:W3:Y:S04]  /*f050*/  F2I.U32.TRUNC.NTZ R6, R6 ;  /* 0x0000000600067305 */ /* 0x000ee8000020f000 */
[----:B------:R-:W-:-:S02]  /*f060*/  SHF.R.U64 R13, R2, UR8, R3 ;  /* 0x00000008020d7c19 */ /* 0x000fc40008001203 */
[----:B--2---:R-:W-:-:S05]  /*f070*/  I2FP.F32.U32 R2, R10 ;  /* 0x0000000a00027245 */ /* 0x004fca0000201000 */
[----:B------:R-:W-:Y:S01]  /*f080*/  FMUL R4, R2, UR9 ;  /* 0x0000000902047c20 */ /* 0x000fe20008400000 */
[----:B------:R-:W-:Y:S01]  /*f090*/  SHF.R.U32.HI R2, RZ, UR8, R3 ;  /* 0x00000008ff027c19 */ /* 0x000fe20008011603 */
[----:B------:R-:W-:Y:S02]  /*f0a0*/  ULDC UR8, c[0x0][0x658] ;  /* 0x0001960000087ab9 */ /* 0x000fe40000000800 */
[----:B------:R2:W4:Y:S01]  /*f0b0*/  F2I.U32.TRUNC.NTZ R18, R4 ;  /* 0x0000000400127305 */ /* 0x000522000020f000 */
[----:B------:R-:W-:Y:S01]  /*f0c0*/  SHF.R.U64 R16, R13, UR10, R2 ;  /* 0x0000000a0d107c19 */ /* 0x000fe20008001202 */
[----:B---3--:R-:W-:Y:S01]  /*f0d0*/  IMAD.MOV R6, RZ, RZ, -R6 ;  /* 0x000000ffff067224 */ /* 0x008fe200078e0a06 */
[----:B------:R-:W-:-:S03]  /*f0e0*/  SHF.R.U32.HI R3, RZ, UR10, R2 ;  /* 0x0000000aff037c19 */ /* 0x000fc60008011602 */
[----:B0-----:R-:W-:Y:S01]  /*f0f0*/  IMAD R12, R7, R6, R12 ;  /* 0x00000006070c7224 */ /* 0x001fe200078e020c */
[--C-:B------:R-:W-:Y:S02]  /*f100*/  SHF.R.U64 R14, R16, UR8, R3.reuse ;  /* 0x00000008100e7c19 */ /* 0x100fe40008001203 */
[----:B------:R-:W-:-:S03]  /*f110*/  SHF.R.U32.HI R3, RZ, UR8, R3 ;  /* 0x00000008ff037c19 */ /* 0x000fc60008011603 */
[----:B------:R-:W-:Y:S01]  /*f120*/  IMAD.MOV.U32 R2, RZ, RZ, R14 ;  /* 0x000000ffff027224 */ /* 0x000fe200078e000e */
[----:B--2-4-:R-:W-:Y:S06]  /*f130*/  @!P1 BRA `(.L_x_277) ;  /* 0x0000000000289947 */ /* 0x014fec0003800000 */
        /* <DEDUP_REMOVED lines=10> */
.L_x_277:
[----:B------:R-:W-:Y:S01]  /*f1e0*/  ULDC UR8, c[0x0][0x648] ;  /* 0x0001920000087ab9 */ /* 0x000fe20000000800 */
[----:B------:R-:W-:Y:S01]  /*f1f0*/  IMAD.MOV R18, RZ, RZ, -R18 ;  /* 0x000000ffff127224 */ /* 0x000fe200078e0a12 */
[----:B------:R-:W-:Y:S01]  /*f200*/  SHF.R.U64 R3, R2, UR8, R3 ;  /* 0x0000000802037c19 */ /* 0x000fe20008001203 */
[----:B------:R-:W-:Y:S01]  /*f210*/  ULDC UR8, c[0x0][0x638] ;  /* 0x00018e0000087ab9 */ /* 0x000fe20000000800 */
[----:B------:R-:W-:Y:S01]  /*f220*/  LOP3.LUT R2, R16, UR14, RZ, 0xc0, !PT ;  /* 0x0000000e10027c12 */ /* 0x000fe2000f8ec0ff */
[----:B-1----:R-:W-:Y:S01]  /*f230*/  @P3 IMAD R12, R15, R18, R10 ;  /* 0x000000120f0c3224 */ /* 0x002fe200078e020a */
[----:B------:R-:W-:Y:S01]  /*f240*/  LOP3.LUT R13, R13, UR4, RZ, 0xc0, !PT ;  /* 0x000000040d0d7c12 */ /* 0x000fe2000f8ec0ff */
[----:B------:R-:W-:Y:S01]  /*f250*/  IMAD.MOV R5, RZ, RZ, -R3 ;  /* 0x000000ffff057224 */ /* 0x000fe200078e0a03 */
[----:B------:R-:W-:Y:S01]  /*f260*/  ULDC UR9, c[0x0][0x610] ;  /* 0x0001840000097ab9 */ /* 0x000fe20000000800 */
[----:B------:R-:W-:Y:S02]  /*f270*/  IMAD R3, R3, UR13, R2 ;  /* 0x0000000d03037c24 */ /* 0x000fe4000f8e0202 */
[----:B------:R-:W-:Y:S01]  /*f280*/  IMAD R14, R5, UR8, R14 ;  /* 0x00000008050e7c24 */ /* 0x000fe2000f8e020e */
[----:B------:R-:W-:Y:S01]  /*f290*/  ULDC UR8, c[0x0][0x600] ;  /* 0x0001800000087ab9 */ /* 0x000fe20000000800 */
[----:B------:R-:W-:-:S02]  /*f2a0*/  IMAD R3, R3, UR9, R12 ;  /* 0x0000000903037c24 */ /* 0x000fc4000f8e020c */
[----:B------:R-:W-:Y:S02]  /*f2b0*/  IMAD R14, R14, UR8, R13 ;  /* 0x000000080e0e7c24 */ /* 0x000fe4000f8e020d */
[----:B------:R-:W-:-:S03]  /*f2c0*/  IMAD.MOV.U32 R2, RZ, RZ, 0x1 ;  /* 0x00000001ff027424 */ /* 0x000fc600078e00ff */
[----:B------:R-:W-:Y:S02]  /*f2d0*/  SEL R4, R14, R3, !P3 ;  /* 0x000000030e047207 */ /* 0x000fe40005800000 */
[----:B------:R-:W-:-:S03]  /*f2e0*/  SEL R3, R3, R14, !P3 ;  /* 0x0000000e03037207 */ /* 0x000fc60005800000 */
[----:B------:R1:W-:Y:S04]  /*f2f0*/  STL [R1+0x10], R4 ;  /* 0x0000100401007387 */ /* 0x0003e80000100800 */
[----:B------:R1:W-:Y:S04]  /*f300*/  STL [R1], R11 ;  /* 0x0000000b01007387 */ /* 0x0003e80000100800 */
[----:B------:R1:W-:Y:S02]  /*f310*/  STL [R1+0xc], R3 ;  /* 0x00000c0301007387 */ /* 0x0003e40000100800 */
.L_x_275:
[----:B------:R-:W-:Y:S05]  /*f320*/  BSYNC B1 ;  /* 0x0000000000017941 */ /* 0x000fea0003800000 */
.L_x_274:
[----:B------:R-:W-:-:S13]  /*f330*/  LOP3.LUT P1, RZ, R2, 0xff, RZ, 0xc0, !PT ;  /* 0x000000ff02ff7812 */ /* 0x000fda000782c0ff */
[----:B------:R-:W-:Y:S05]  /*f340*/  @P1 BRA `(.L_x_278) ;  /* 0xfffffff000dc1947 */ /* 0x000fea000383ffff */
[----:B------:R-:W-:Y:S05]  /*f350*/  BSYNC B0 ;  /* 0x0000000000007941 */ /* 0x000fea0003800000 */
.L_x_266:
[----:B------:R-:W-:-:S03]  /*f360*/  UMOV UR8, 0xffffffff ;  /* 0xffffffff00087882 */ /* 0x000fc60000000000 */
[----:B------:R-:W-:Y:S05]  /*f370*/  BRA.DIV UR8, `(.L_x_279) ;  /* 0x0000000608347947 */ /* 0x000fea000b800000 */
[----:B------:R-:W-:-:S13]  /*f380*/  ELECT P0, URZ, PT ;  /* 0x00000000003f782f */ /* 0x000fda0003800000 */
.L_x_294:
[----:B------:R-:W-:Y:S04]  /*f390*/  BSSY B0, `(.L_x_280) ;  /* 0x0000023000007945 */ /* 0x000fe80003800000 */
[----:B------:R-:W-:Y:S05]  /*f3a0*/  @!P0 BRA `(.L_x_281) ;  /* 0x0000000000848947 */ /* 0x000fea0003800000 */
[----:B------:R-:W-:-:S04]  /*f3b0*/  ULOP3.LUT UR8, UR5, 0x2, URZ, 0xfc, !UPT ;  /* 0x0000000205087892 */ /* 0x000fc8000f8efc3f */
[----:B------:R-:W-:-:S06]  /*f3c0*/  UISETP.NE.AND UP0, UPT, UR8, 0x3, UPT ;  /* 0x000000030800788c */ /* 0x000fcc000bf05270 */
[----:B------:R-:W-:-:S13]  /*f3d0*/  PLOP3.LUT P0, PT, PT, PT, UP0, 0x80, 0x0 ;  /* 0x000000000000781c */ /* 0x000fda0003f0f008 */
[----:B------:R-:W-:Y:S05]  /*f3e0*/  @!P0 BRA `(.L_x_282) ;  /* 0x0000000000048947 */ /* 0x000fea0003800000 */
[----:B------:R-:W-:Y:S01]  /*f3f0*/  BPT.TRAP 0x1 ;  /* 0x000000040000795c */ /* 0x000fe20000300000 */
.L_x_282:
[----:B01----:R-:W0:Y:S01]  /*f400*/  S2R R3, SR_CgaCtaId ;  /* 0x0000000000037919 */ /* 0x003e220000008800 */
[----:B------:R-:W-:-:S04]  /*f410*/  MOV R2, 0x400 ;  /* 0x0000040000027802 */ /* 0x000fc80000000f00 */
[----:B0-----:R-:W-:Y:S02]  /*f420*/  LEA R3, R3, R2, 0x18 ;  /* 0x0000000203037211 */ /* 0x001fe400078ec0ff */
[----:B------:R-:W-:-:S03]  /*f430*/  SHF.L.U32 R2, R0, 0x1f, RZ ;  /* 0x0000001f00027819 */ /* 0x000fc600000006ff */
[----:B------:R-:W-:-:S04]  /*f440*/  VIADD R3, R3, 0x18 ;  /* 0x0000001803037836 */ /* 0x000fc80000000000 */
[C---:B------:R-:W-:Y:S02]  /*f450*/  IMAD R7, R8.reuse, 0x8, R3 ;  /* 0x0000000808077824 */ /* 0x040fe400078e0203 */
[----:B------:R-:W-:Y:S02]  /*f460*/  VIADD R8, R8, 0x1 ;  /* 0x0000000108087836 */ /* 0x000fe40000000000 */
[----:B------:R-:W0:Y:S03]  /*f470*/  SYNCS.PHASECHK.TRANS64.TRYWAIT P0, [R7+URZ], R2 ;  /* 0x00000002070075a7 */ /* 0x000e26000800017f */
[----:B------:R-:W-:-:S04]  /*f480*/  ISETP.NE.AND P1, PT, R8, 0x3, PT ;  /* 0x000000030800780c */ /* 0x000fc80003f25270 */
[----:B------:R-:W-:Y:S02]  /*f490*/  SEL R5, RZ, 0x1, P1 ;  /* 0x00000001ff057807 */ /* 0x000fe40000800000 */
[----:B------:R-:W-:Y:S02]  /*f4a0*/  SEL R8, R8, RZ, P1 ;  /* 0x000000ff08087207 */ /* 0x000fe40000800000 */
[----:B------:R-:W-:-:S03]  /*f4b0*/  LOP3.LUT R5, R0, R5, RZ, 0x3c, !PT ;  /* 0x0000000500057212 */ /* 0x000fc600078e3cff */
[----:B------:R-:W-:Y:S01]  /*f4c0*/  IMAD R9, R8, 0x8, R3 ;  /* 0x0000000808097824 */ /* 0x000fe200078e0203 */
[----:B------:R-:W-:Y:S01]  /*f4d0*/  SHF.L.U32 R4, R5, 0x1f, RZ ;  /* 0x0000001f05047819 */ /* 0x000fe200000006ff */
[----:B0-----:R-:W-:Y:S06]  /*f4e0*/  @!P0 BRA `(.L_x_283) ;  /* 0x0000000000fc8947 */ /* 0x001fec0003800000 */
.L_x_295:
[----:B------:R-:W1:Y:S01]  /*f4f0*/  SYNCS.PHASECHK.TRANS64.TRYWAIT P0, [R9+URZ], R4 ;  /* 0x00000004090075a7 */ /* 0x000e62000800017f */
[----:B------:R-:W-:-:S05]  /*f500*/  VIADD R0, R8, 0x1 ;  /* 0x0000000108007836 */ /* 0x000fca0000000000 */
[----:B------:R-:W-:-:S04]  /*f510*/  ISETP.NE.AND P1, PT, R0, 0x3, PT ;  /* 0x000000030000780c */ /* 0x000fc80003f25270 */
[----:B0-----:R-:W-:Y:S02]  /*f520*/  SEL R2, RZ, 0x1, P1 ;  /* 0x00000001ff027807 */ /* 0x001fe40000800000 */
[----:B------:R-:W-:Y:S02]  /*f530*/  SEL R0, R0, RZ, P1 ;  /* 0x000000ff00007207 */ /* 0x000fe40000800000 */
[----:B------:R-:W-:Y:S01]  /*f540*/  LOP3.LUT R2, R5, R2, RZ, 0x3c, !PT ;  /* 0x0000000205027212 */ /* 0x000fe200078e3cff */
[----:B-1----:R-:W-:Y:S06]  /*f550*/  @!P0 BRA `(.L_x_284) ;  /* 0x0000000000f48947 */ /* 0x002fec0003800000 */
.L_x_296:
[----:B------:R-:W-:Y:S01]  /*f560*/  IMAD R3, R0, 0x8, R3 ;  /* 0x0000000800037824 */ /* 0x000fe200078e0203 */
[----:B------:R-:W-:-:S07]  /*f570*/  SHF.L.U32 R0, R2, 0x1f, RZ ;  /* 0x0000001f02007819 */ /* 0x000fce00000006ff */
.L_x_285:
[----:B-1----:R1:W2:Y:S02]  /*f580*/  SYNCS.PHASECHK.TRANS64.TRYWAIT P0, [R3+URZ], R0 ;  /* 0x00000000030075a7 */ /* 0x0022a4000800017f */
[----:B--2---:R-:W-:Y:S05]  /*f590*/  @!P0 NANOSLEEP.SYNCS 0x989680 ;  /* 0x009896800000895d */ /* 0x004fea0003900000 */
[----:B------:R-:W2:Y:S02]  /*f5a0*/  @!P0 SYNCS.PHASECHK.TRANS64 P0, [R3+URZ], R0 ;  /* 0x00000000030085a7 */ /* 0x000ea4000800007f */
[----:B--2---:R-:W-:Y:S05]  /*f5b0*/  @!P0 BRA `(.L_x_285) ;  /* 0xfffffffc00f08947 */ /* 0x004fea000383ffff */
.L_x_281:
[----:B------:R-:W-:Y:S05]  /*f5c0*/  BSYNC B0 ;  /* 0x0000000000007941 */ /* 0x000fea0003800000 */
.L_x_280:
[----:B------:R-:W-:Y:S05]  /*f5d0*/  EXIT ;  /* 0x000000000000794d */ /* 0x000fea0003800000 */
.L_x_15:
[----:B----4-:R-:W-:-:S04]  /*f5e0*/  IMAD.U32 R3, RZ, RZ, UR14 ;  /* 0x0000000eff037e24 */ /* 0x010fc8000f8e00ff */
[----:B------:R4:W0:Y:S03]  /*f5f0*/  SYNCS.PHASECHK.TRANS64.TRYWAIT P0, [R3+URZ+-0x8], R0 ;  /* 0xfffff800030075a7 */ /* 0x000826000800017f */
[----:B0-----:R-:W-:Y:S05]  /*f600*/  @!P0 NANOSLEEP.SYNCS 0x989680 ;  /* 0x009896800000895d */ /* 0x001fea0003900000 */
[----:B------:R-:W0:Y:S02]  /*f610*/  @!P0 SYNCS.PHASECHK.TRANS64 P0, [R3+URZ+-0x8], R0 ;  /* 0xfffff800030085a7 */ /* 0x000e24000800007f */
[----:B0-----:R-:W-:Y:S05]  /*f620*/  @!P0 BRA `(.L_x_15) ;  /* 0xfffffffc00ec8947 */ /* 0x001fea000383ffff */
[----:B------:R-:W-:Y:S05]  /*f630*/  BRA `(.L_x_286) ;  /* 0xffffff1c00d47947 */ /* 0x000fea000383ffff */
.L_x_20:
[----:B-1----:R-:W-:-:S04]  /*f640*/  IMAD.U32 R3, RZ, RZ, UR20 ;  /* 0x00000014ff037e24 */ /* 0x002fc8000f8e00ff */
[----:B------:R1:W2:Y:S03]  /*f650*/  SYNCS.PHASECHK.TRANS64.TRYWAIT P0, [R3+URZ], R0 ;  /* 0x00000000030075a7 */ /* 0x0002a6000800017f */
[----:B--2---:R-:W-:Y:S05]  /*f660*/  @!P0 NANOSLEEP.SYNCS 0x989680 ;  /* 0x009896800000895d */ /* 0x004fea0003900000 */
[----:B------:R-:W2:Y:S02]  /*f670*/  @!P0 SYNCS.PHASECHK.TRANS64 P0, [R3+URZ], R0 ;  /* 0x00000000030085a7 */ /* 0x000ea4000800007f */
[----:B--2---:R-:W-:Y:S05]  /*f680*/  @!P0 BRA `(.L_x_20) ;  /* 0xfffffffc00ec8947 */ /* 0x004fea000383ffff */
[----:B------:R-:W-:Y:S05]  /*f690*/  BRA `(.L_x_19) ;  /* 0xffffff2400c47947 */ /* 0x000fea000383ffff */
.L_x_26:
[----:B-----5:R1:W-:Y:S02]  /*f6a0*/  STL [R1+0x14], R0 ;  /* 0x0000140001007387 */ /* 0x0203e40000100800 */
[----:B-1----:R-:W-:-:S04]  /*f6b0*/  IMAD.U32 R0, RZ, RZ, UR22 ;  /* 0x00000016ff007e24 */ /* 0x002fc8000f8e00ff */
[----:B------:R1:W2:Y:S03]  /*f6c0*/  SYNCS.PHASECHK.TRANS64.TRYWAIT P0, [R0+URZ], R225 ;  /* 0x000000e1000075a7 */ /* 0x0002a6000800017f */
[----:B--2---:R-:W-:Y:S05]  /*f6d0*/  @!P0 NANOSLEEP.SYNCS 0x989680 ;  /* 0x009896800000895d */ /* 0x004fea0003900000 */
[----:B------:R1:W2:Y:S02]  /*f6e0*/  @!P0 SYNCS.PHASECHK.TRANS64 P0, [R0+URZ], R225 ;  /* 0x000000e1000085a7 */ /* 0x0002a4000800007f */
[----:B-1----:R1:W5:Y:S02]  /*f6f0*/  LDL.LU R0, [R1+0x14] ;  /* 0x0000140001007983 */ /* 0x0023640000300800 */
[----:B-12---:R-:W-:Y:S05]  /*f700*/  @!P0 BRA `(.L_x_26) ;  /* 0xfffffffc00e48947 */ /* 0x006fea000383ffff */
[----:B------:R-:W-:Y:S05]  /*f710*/  BRA `(.L_x_25) ;  /* 0xffffff4000987947 */ /* 0x000fea000383ffff */
.L_x_34:
[----:B0-----:R-:W-:-:S04]  /*f720*/  IMAD.U32 R25, RZ, RZ, UR14 ;  /* 0x0000000eff197e24 */ /* 0x001fc8000f8e00ff */
[----:B------:R0:W1:Y:S03]  /*f730*/  SYNCS.PHASECHK.TRANS64.TRYWAIT P0, [R25+URZ+0x8], R24 ;  /* 0x00000818190075a7 */ /* 0x000066000800017f */
[----:B-1----:R-:W-:Y:S05]  /*f740*/  @!P0 NANOSLEEP.SYNCS 0x989680 ;  /* 0x009896800000895d */ /* 0x002fea0003900000 */
[----:B------:R-:W1:Y:S02]  /*f750*/  @!P0 SYNCS.PHASECHK.TRANS64 P0, [R25+URZ+0x8], R24 ;  /* 0x00000818190085a7 */ /* 0x000e64000800007f */
[----:B-1----:R-:W-:Y:S05]  /*f760*/  @!P0 BRA `(.L_x_34) ;  /* 0xfffffffc00ec8947 */ /* 0x002fea000383ffff */
[----:B------:R-:W-:Y:S05]  /*f770*/  BRA `(.L_x_287) ;  /* 0xffffff6400087947 */ /* 0x000fea000383ffff */
.L_x_267:
[----:B------:R-:W-:Y:S01]  /*f780*/  BSSY B1, `(.L_x_288) ;  /* 0x0000006000017945 */ /* 0x000fe20003800000 */
[----:B------:R-:W-:-:S07]  /*f790*/  IMAD.MOV.U32 R2, RZ, RZ, -0x1 ;  /* 0xffffffffff027424 */ /* 0x000fce00078e00ff */
[----:B------:R-:W-:Y:S05]  /*f7a0*/  WARPSYNC.COLLECTIVE R2, `(.L_x_289) ;  /* 0x00000000020c7348 */ /* 0x000fea0003c00000 */
[----:B------:R-:W-:Y:S02]  /*f7b0*/  ELECT P1, UR62, PT ;  /* 0x00000000003e782f */ /* 0x000fe40003820000 */
[----:B------:R-:W-:Y:S01]  /*f7c0*/  MOV R2, UR62 ;  /* 0x0000003e00027c02 */ /* 0x000fe20008000f00 */
[----:B------:R-:W-:Y:S10]  /*f7d0*/  ENDCOLLECTIVE ;  /* 0x000000000000791b */ /* 0x000ff40003800000 */
.L_x_289:
[----:B------:R-:W-:Y:S05]  /*f7e0*/  BSYNC B1 ;  /* 0x0000000000017941 */ /* 0x000fea0003800000 */
.L_x_288:
[----:B------:R-:W-:Y:S05]  /*f7f0*/  BRA `(.L_x_290) ;  /* 0xffffffec00bc7947 */ /* 0x000fea000383ffff */
.L_x_270:
[----:B-1----:R1:W2:Y:S02]  /*f800*/  SYNCS.PHASECHK.TRANS64.TRYWAIT P1, [R11+URZ+0x18], R4 ;  /* 0x000018040b0075a7 */ /* 0x0022a4000802017f */
[----:B--2---:R-:W-:Y:S05]  /*f810*/  @!P1 NANOSLEEP.SYNCS 0x989680 ;  /* 0x009896800000995d */ /* 0x004fea0003900000 */
[----:B------:R-:W2:Y:S02]  /*f820*/  @!P1 SYNCS.PHASECHK.TRANS64 P1, [R11+URZ+0x18], R4 ;  /* 0x000018040b0095a7 */ /* 0x000ea4000802007f */
[----:B--2---:R-:W-:Y:S05]  /*f830*/  @!P1 BRA `(.L_x_270) ;  /* 0xfffffffc00f09947 */ /* 0x004fea000383ffff */
[----:B------:R-:W-:Y:S05]  /*f840*/  BRA `(.L_x_291) ;  /* 0xffffffec00f87947 */ /* 0x000fea000383ffff */
.L_x_279:
[----:B------:R-:W-:Y:S01]  /*f850*/  BSSY B0, `(.L_x_292) ;  /* 0x0000006000007945 */ /* 0x000fe20003800000 */
[----:B------:R-:W-:-:S07]  /*f860*/  IMAD.MOV.U32 R2, RZ, RZ, -0x1 ;  /* 0xffffffffff027424 */ /* 0x000fce00078e00ff */
[----:B01----:R-:W-:Y:S05]  /*f870*/  WARPSYNC.COLLECTIVE R2, `(.L_x_293) ;  /* 0x00000000020c7348 */ /* 0x003fea0003c00000 */
[----:B------:R-:W-:Y:S02]  /*f880*/  ELECT P1, UR62, PT ;  /* 0x00000000003e782f */ /* 0x000fe40003820000 */
[----:B------:R-:W-:Y:S01]  /*f890*/  MOV R2, UR62 ;  /* 0x0000003e00027c02 */ /* 0x000fe20008000f00 */
[----:B01----:R-:W-:Y:S10]  /*f8a0*/  ENDCOLLECTIVE ;  /* 0x000000000000791b */ /* 0x003ff40003800000 */
.L_x_293:
[----:B------:R-:W-:Y:S05]  /*f8b0*/  BSYNC B0 ;  /* 0x0000000000007941 */ /* 0x000fea0003800000 */
.L_x_292:
[----:B------:R-:W-:Y:S01]  /*f8c0*/  PLOP3.LUT P0, PT, P1, PT, PT, 0x80, 0x0 ;  /* 0x000000000000781c */ /* 0x000fe20000f0f070 */
[----:B------:R-:W-:-:S12]  /*f8d0*/  BRA `(.L_x_294) ;  /* 0xfffffff800ac7947 */ /* 0x000fd8000383ffff */
.L_x_283:
[----:B0-----:R0:W1:Y:S02]  /*f8e0*/  SYNCS.PHASECHK.TRANS64.TRYWAIT P0, [R7+URZ], R2 ;  /* 0x00000002070075a7 */ /* 0x001064000800017f */
[----:B-1----:R-:W-:Y:S05]  /*f8f0*/  @!P0 NANOSLEEP.SYNCS 0x989680 ;  /* 0x009896800000895d */ /* 0x002fea0003900000 */
[----:B------:R-:W1:Y:S02]  /*f900*/  @!P0 SYNCS.PHASECHK.TRANS64 P0, [R7+URZ], R2 ;  /* 0x00000002070085a7 */ /* 0x000e64000800007f */
[----:B-1----:R-:W-:Y:S05]  /*f910*/  @!P0 BRA `(.L_x_283) ;  /* 0xfffffffc00f08947 */ /* 0x002fea000383ffff */
[----:B------:R-:W-:Y:S05]  /*f920*/  BRA `(.L_x_295) ;  /* 0xfffffff800f07947 */ /* 0x000fea000383ffff */
.L_x_284:
[----:B0-----:R0:W1:Y:S02]  /*f930*/  SYNCS.PHASECHK.TRANS64.TRYWAIT P0, [R9+URZ], R4 ;  /* 0x00000004090075a7 */ /* 0x001064000800017f */
[----:B-1----:R-:W-:Y:S05]  /*f940*/  @!P0 NANOSLEEP.SYNCS 0x989680 ;  /* 0x009896800000895d */ /* 0x002fea0003900000 */
[----:B------:R-:W1:Y:S02]  /*f950*/  @!P0 SYNCS.PHASECHK.TRANS64 P0, [R9+URZ], R4 ;  /* 0x00000004090085a7 */ /* 0x000e64000800007f */
[----:B-1----:R-:W-:Y:S05]  /*f960*/  @!P0 BRA `(.L_x_284) ;  /* 0xfffffffc00f08947 */ /* 0x002fea000383ffff */
[----:B------:R-:W-:Y:S05]  /*f970*/  BRA `(.L_x_296) ;  /* 0xfffffff800f87947 */ /* 0x000fea000383ffff */
.L_x_297:
[----:B------:R-:W-:-:S00]  /*f980*/  BRA `(.L_x_297) ;  /* 0xfffffffc00fc7947 */ /* 0x000fc0000383ffff */
[----:B------:R-:W-:-:S00]  /*f990*/  NOP ;  /* 0x0000000000007918 */ /* 0x000fc00000000000 */
        /* <DEDUP_REMOVED lines=14> */
.L_x_298:


//--------------------- .nv.shared._ZN7cutlass13device_kernelINS_4gemm6kernel13GemmUniversalIN4cute5tupleIJiiiiEEENS1_10collective13CollectiveMmaINS1_37MainloopSm90TmaGmmaWarpSpecializedFP8ILi3ENS5_IJNS4_1CILi1EEESB_SB_EEENS1_32KernelTmaWarpSpecializedPingpongEEENS5_IJNSA_ILi64EEENSA_ILi224EEENSA_ILi256EEEEEENS_12float_e4m3_tENS5_IJlSB_lEEESJ_SK_NS4_8TiledMMAINS4_8MMA_AtomIJNS4_4SM904GMMA30MMA_64x32x32_F32E4M3E4M3_SS_TNILNSO_7ScaleInE1ELSQ_1EEEEEENS4_6LayoutISC_NS5_IJNSA_ILi0EEESU_SU_EEEEENS5_IJNS4_10UnderscoreESX_SX_EEEEENS4_13SM90_TMA_LOADENS4_14ComposedLayoutINS4_7SwizzleILi3ELi4ELi3EEENS4_18smem_ptr_flag_bitsILi8EEENST_INS5_IJNSA_ILi8EEENSA_ILi128EEEEEENS5_IJS17_SB_EEEEEEEvNS4_8identityES10_S1B_vS1C_EENS_8epilogue10collective6detail29Sm90TmaWarpSpecializedAdapterINS1F_15DefaultEpilogueISJ_SK_SK_NS1E_6thread17LinearCombinationISJ_Li1EffLNS1J_9ScaleType4KindE0ELNS_15FloatRoundStyleE2ESJ_EENS1_15EpilogueDefaultEEEEEvvEEEEvNT_6ParamsE --------------------------
	.section	.nv.shared._ZN7cutlass13device_kernelINS_4gemm6kernel13GemmUniversalIN4cute5tupleIJiiiiEEENS1_10collective13CollectiveMmaINS1_37MainloopSm90TmaGmmaWarpSpecializedFP8ILi3ENS5_IJNS4_1CILi1EEESB_SB_EEENS1_32KernelTmaWarpSpecializedPingpongEEENS5_IJNSA_ILi64EEENSA_ILi224EEENSA_ILi256EEEEEENS_12float_e4m3_tENS5_IJlSB_lEEESJ_SK_NS4_8TiledMMAINS4_8MMA_AtomIJNS4_4SM904GMMA30MMA_64x32x32_F32E4M3E4M3_SS_TNILNSO_7ScaleInE1ELSQ_1EEEEEENS4_6LayoutISC_NS5_IJNSA_ILi0EEESU_SU_EEEEENS5_IJNS4_10UnderscoreESX_SX_EEEEENS4_13SM90_TMA_LOADENS4_14ComposedLayoutINS4_7SwizzleILi3ELi4ELi3EEENS4_18smem_ptr_flag_bitsILi8EEENST_INS5_IJNSA_ILi8EEENSA_ILi128EEEEEENS5_IJS17_SB_EEEEEEEvNS4_8identityES10_S1B_vS1C_EENS_8epilogue10collective6detail29Sm90TmaWarpSpecializedAdapterINS1F_15DefaultEpilogueISJ_SK_SK_NS1E_6thread17LinearCombinationISJ_Li1EffLNS1J_9ScaleType4KindE0ELNS_15FloatRoundStyleE2ESJ_EENS1_15EpilogueDefaultEEEEEvvEEEEvNT_6ParamsE,"aw",@nobits
	.sectionflags	@""
	.align	16
	.zero		1024


//--------------------- .nv.shared.reserved.0     --------------------------
	.section	.nv.shared.reserved.0,"aw",@nobits
	.weak		__nv_reservedSMEM_offset_0_alias
	.size		__nv_reservedSMEM_offset_0_alias, 0, 0
	.other		__nv_reservedSMEM_offset_0_alias,@"STO_CUDA_RESERVED_SHARED STV_DEFAULT"
__nv_reservedSMEM_offset_0_alias:
	.zero		0


//--------------------- .nv.global                --------------------------
	.section	.nv.global,"aw",@nobits
.nv.global:
	.type		_ZN40_INTERNAL_d1fc1d55_4_k_cu_5fe3fa56_168984cute1_E,@object
	.size		_ZN40_INTERNAL_d1fc1d55_4_k_cu_5fe3fa56_168984cute1_E,(_ZN40_INTERNAL_d1fc1d55_4_k_cu_5fe3fa56_168984cuda3std3__45__cpo6cbeginE - _ZN40_INTERNAL_d1fc1d55_4_k_cu_5fe3fa56_168984cute1_E)
_ZN40_INTERNAL_d1fc1d55_4_k_cu_5fe3fa56_168984cute1_E:
	.zero		1
	.type		_ZN40_INTERNAL_d1fc1d55_4_k_cu_5fe3fa56_168984cuda3std3__45__cpo6cbeginE,@object
	.size		_ZN40_INTERNAL_d1fc1d55_4_k_cu_5fe3fa56_168984cuda3std3__45__cpo6cbeginE,(_ZN40_INTERNAL_d1fc1d55_4_k_cu_5fe3fa56_168984cuda3std3__48in_placeE - _ZN40_INTERNAL_d1fc1d55_4_k_cu_5fe3fa56_168984cuda3std3__45__cpo6cbeginE)
_ZN40_INTERNAL_d1fc1d55_4_k_cu_5fe3fa56_168984cuda3std3__45__cpo6cbeginE:
	.zero		1
	.type		_ZN40_INTERNAL_d1fc1d55_4_k_cu_5fe3fa56_168984cuda3std3__48in_placeE,@object
	.size		_ZN40_INTERNAL_d1fc1d55_4_k_cu_5fe3fa56_168984cuda3std3__48in_placeE,(_ZN40_INTERNAL_d1fc1d55_4_k_cu_5fe3fa56_168984cuda3std6ranges3__45__cpo9iter_moveE - _ZN40_INTERNAL_d1fc1d55_4_k_cu_5fe3fa56_168984cuda3std3__48in_placeE)
_ZN40_INTERNAL_d1fc1d55_4_k_cu_5fe3fa56_168984cuda3std3__48in_placeE:
	.zero		1
	.type		_ZN40_INTERNAL_d1fc1d55_4_k_cu_5fe3fa56_168984cuda3std6ranges3__45__cpo9iter_moveE,@object
	.size		_ZN40_INTERNAL_d1fc1d55_4_k_cu_5fe3fa56_168984cuda3std6ranges3__45__cpo9iter_moveE,(_ZN40_INTERNAL_d1fc1d55_4_k_cu_5fe3fa56_168984cuda3std3__45__cpo5beginE - _ZN40_INTERNAL_d1fc1d55_4_k_cu_5fe3fa56_168984cuda3std6ranges3__45__cpo9iter_moveE)
_ZN40_INTERNAL_d1fc1d55_4_k_cu_5fe3fa56_168984cuda3std6ranges3__45__cpo9iter_moveE:
	.zero		1
	.type		_ZN40_INTERNAL_d1fc1d55_4_k_cu_5fe3fa56_168984cuda3std3__45__cpo5beginE,@object
	.size		_ZN40_INTERNAL_d1fc1d55_4_k_cu_5fe3fa56_168984cuda3std3__45__cpo5beginE,(_ZN40_INTERNAL_d1fc1d55_4_k_cu_5fe3fa56_168984cuda3std3__442_GLOBAL__N__d1fc1d55_4_k_cu_5fe3fa56_168986ignoreE - _ZN40_INTERNAL_d1fc1d55_4_k_cu_5fe3fa56_168984cuda3std3__45__cpo5beginE)
_ZN40_INTERNAL_d1fc1d55_4_k_cu_5fe3fa56_168984cuda3std3__45__cpo5beginE:
	.zero		1
	.type		_ZN40_INTERNAL_d1fc1d55_4_k_cu_5fe3fa56_168984cuda3std3__442_GLOBAL__N__d1fc1d55_4_k_cu_5fe3fa56_168986ignoreE,@object
	.size		_ZN40_INTERNAL_d1fc1d55_4_k_cu_5fe3fa56_168984cuda3std3__442_GLOBAL__N__d1fc1d55_4_k_cu_5fe3fa56_168986ignoreE,(_ZN40_INTERNAL_d1fc1d55_4_k_cu_5fe3fa56_168984cute7productE - _ZN40_INTERNAL_d1fc1d55_4_k_cu_5fe3fa56_168984cuda3std3__442_GLOBAL__N__d1fc1d55_4_k_cu_5fe3fa56_168986ignoreE)
_ZN40_INTERNAL_d1fc1d55_4_k_cu_5fe3fa56_168984cuda3std3__442_GLOBAL__N__d1fc1d55_4_k_cu_5fe3fa56_168986ignoreE:
	.zero		1
	.type		_ZN40_INTERNAL_d1fc1d55_4_k_cu_5fe3fa56_168984cute7productE,@object
	.size		_ZN40_INTERNAL_d1fc1d55_4_k_cu_5fe3fa56_168984cute7productE,(_ZN40_INTERNAL_d1fc1d55_4_k_cu_5fe3fa56_168984cuda3std3__45__cpo3endE - _ZN40_INTERNAL_d1fc1d55_4_k_cu_5fe3fa56_168984cute7productE)
_ZN40_INTERNAL_d1fc1d55_4_k_cu_5fe3fa56_168984cute7productE:
	.zero		1
	.type		_ZN40_INTERNAL_d1fc1d55_4_k_cu_5fe3fa56_168984cuda3std3__45__cpo3endE,@object
	.size		_ZN40_INTERNAL_d1fc1d55_4_k_cu_5fe3fa56_168984cuda3std3__45__cpo3endE,(_ZN40_INTERNAL_d1fc1d55_4_k_cu_5fe3fa56_168984cuda3std3__419piecewise_constructE - _ZN40_INTERNAL_d1fc1d55_4_k_cu_5fe3fa56_168984cuda3std3__45__cpo3endE)
_ZN40_INTERNAL_d1fc1d55_4_k_cu_5fe3fa56_168984cuda3std3__45__cpo3endE:
	.zero		1
	.type		_ZN40_INTERNAL_d1fc1d55_4_k_cu_5fe3fa56_168984cuda3std3__419piecewise_constructE,@object
	.size		_ZN40_INTERNAL_d1fc1d55_4_k_cu_5fe3fa56_168984cuda3std3__419piecewise_constructE,(_ZN40_INTERNAL_d1fc1d55_4_k_cu_5fe3fa56_168984cuda3std3__45__cpo4cendE - _ZN40_INTERNAL_d1fc1d55_4_k_cu_5fe3fa56_168984cuda3std3__419piecewise_constructE)
_ZN40_INTERNAL_d1fc1d55_4_k_cu_5fe3fa56_168984cuda3std3__419piecewise_constructE:
	.zero		1
	.type		_ZN40_INTERNAL_d1fc1d55_4_k_cu_5fe3fa56_168984cuda3std3__45__cpo4cendE,@object
	.size		_ZN40_INTERNAL_d1fc1d55_4_k_cu_5fe3fa56_168984cuda3std3__45__cpo4cendE,(_ZN40_INTERNAL_d1fc1d55_4_k_cu_5fe3fa56_168984cuda3std6ranges3__45__cpo4swapE - _ZN40_INTERNAL_d1fc1d55_4_k_cu_5fe3fa56_168984cuda3std3__45__cpo4cendE)
_ZN40_INTERNAL_d1fc1d55_4_k_cu_5fe3fa56_168984cuda3std3__45__cpo4cendE:
	.zero		1
	.type		_ZN40_INTERNAL_d1fc1d55_4_k_cu_5fe3fa56_168984cuda3std6ranges3__45__cpo4swapE,@object
	.size		_ZN40_INTERNAL_d1fc1d55_4_k_cu_5fe3fa56_168984cuda3std6ranges3__45__cpo4swapE,(.L_7 - _ZN40_INTERNAL_d1fc1d55_4_k_cu_5fe3fa56_168984cuda3std6ranges3__45__cpo4swapE)
_ZN40_INTERNAL_d1fc1d55_4_k_cu_5fe3fa56_168984cuda3std6ranges3__45__cpo4swapE:
	.zero		1
.L_7:


//--------------------- .nv.constant0._ZN7cutlass13device_kernelINS_4gemm6kernel13GemmUniversalIN4cute5tupleIJiiiiEEENS1_10collective13CollectiveMmaINS1_37MainloopSm90TmaGmmaWarpSpecializedFP8ILi3ENS5_IJNS4_1CILi1EEESB_SB_EEENS1_32KernelTmaWarpSpecializedPingpongEEENS5_IJNSA_ILi64EEENSA_ILi224EEENSA_ILi256EEEEEENS_12float_e4m3_tENS5_IJlSB_lEEESJ_SK_NS4_8TiledMMAINS4_8MMA_AtomIJNS4_4SM904GMMA30MMA_64x32x32_F32E4M3E4M3_SS_TNILNSO_7ScaleInE1ELSQ_1EEEEEENS4_6LayoutISC_NS5_IJNSA_ILi0EEESU_SU_EEEEENS5_IJNS4_10UnderscoreESX_SX_EEEEENS4_13SM90_TMA_LOADENS4_14ComposedLayoutINS4_7SwizzleILi3ELi4ELi3EEENS4_18smem_ptr_flag_bitsILi8EEENST_INS5_IJNSA_ILi8EEENSA_ILi128EEEEEENS5_IJS17_SB_EEEEEEEvNS4_8identityES10_S1B_vS1C_EENS_8epilogue10collective6detail29Sm90TmaWarpSpecializedAdapterINS1F_15DefaultEpilogueISJ_SK_SK_NS1E_6thread17LinearCombinationISJ_Li1EffLNS1J_9ScaleType4KindE0ELNS_15FloatRoundStyleE2ESJ_EENS1_15EpilogueDefaultEEEEEvvEEEEvNT_6ParamsE --------------------------
	.section	.nv.constant0._ZN7cutlass13device_kernelINS_4gemm6kernel13GemmUniversalIN4cute5tupleIJiiiiEEENS1_10collective13CollectiveMmaINS1_37MainloopSm90TmaGmmaWarpSpecializedFP8ILi3ENS5_IJNS4_1CILi1EEESB_SB_EEENS1_32KernelTmaWarpSpecializedPingpongEEENS5_IJNSA_ILi64EEENSA_ILi224EEENSA_ILi256EEEEEENS_12float_e4m3_tENS5_IJlSB_lEEESJ_SK_NS4_8TiledMMAINS4_8MMA_AtomIJNS4_4SM904GMMA30MMA_64x32x32_F32E4M3E4M3_SS_TNILNSO_7ScaleInE1ELSQ_1EEEEEENS4_6LayoutISC_NS5_IJNSA_ILi0EEESU_SU_EEEEENS5_IJNS4_10UnderscoreESX_SX_EEEEENS4_13SM90_TMA_LOADENS4_14ComposedLayoutINS4_7SwizzleILi3ELi4ELi3EEENS4_18smem_ptr_flag_bitsILi8EEENST_INS5_IJNSA_ILi8EEENSA_ILi128EEEEEENS5_IJS17_SB_EEEEEEEvNS4_8identityES10_S1B_vS1C_EENS_8epilogue10collective6detail29Sm90TmaWarpSpecializedAdapterINS1F_15DefaultEpilogueISJ_SK_SK_NS1E_6thread17LinearCombinationISJ_Li1EffLNS1J_9ScaleType4KindE0ELNS_15FloatRoundStyleE2ESJ_EENS1_15EpilogueDefaultEEEEEvvEEEEvNT_6ParamsE,"a",@progbits
	.sectionflags	@""
	.align	4
.nv.constant0._ZN7cutlass13device_kernelINS_4gemm6kernel13GemmUniversalIN4cute5tupleIJiiiiEEENS1_10collective13CollectiveMmaINS1_37MainloopSm90TmaGmmaWarpSpecializedFP8ILi3ENS5_IJNS4_1CILi1EEESB_SB_EEENS1_32KernelTmaWarpSpecializedPingpongEEENS5_IJNSA_ILi64EEENSA_ILi224EEENSA_ILi256EEEEEENS_12float_e4m3_tENS5_IJlSB_lEEESJ_SK_NS4_8TiledMMAINS4_8MMA_AtomIJNS4_4SM904GMMA30MMA_64x32x32_F32E4M3E4M3_SS_TNILNSO_7ScaleInE1ELSQ_1EEEEEENS4_6LayoutISC_NS5_IJNSA_ILi0EEESU_SU_EEEEENS5_IJNS4_10UnderscoreESX_SX_EEEEENS4_13SM90_TMA_LOADENS4_14ComposedLayoutINS4_7SwizzleILi3ELi4ELi3EEENS4_18smem_ptr_flag_bitsILi8EEENST_INS5_IJNSA_ILi8EEENSA_ILi128EEEEEENS5_IJS17_SB_EEEEEEEvNS4_8identityES10_S1B_vS1C_EENS_8epilogue10collective6detail29Sm90TmaWarpSpecializedAdapterINS1F_15DefaultEpilogueISJ_SK_SK_NS1E_6thread17LinearCombinationISJ_Li1EffLNS1J_9ScaleType4KindE0ELNS_15FloatRoundStyleE2ESJ_EENS1_15EpilogueDefaultEEEEEvvEEEEvNT_6ParamsE:
	.zero		1664


//--------------------- SYMBOLS --------------------------

	.type		.nv.reservedSmem.offset0,@object
	.size		.nv.reservedSmem.offset0,0x4
